//
// Generated by NVIDIA NVVM Compiler
//
// Compiler Build ID: CL-36424714
// Cuda compilation tools, release 13.0, V13.0.88
// Based on NVVM 20.0.0
//

.version 9.0
.target sm_100
.address_size 64

	// .globl	_Z24wmma_kernel_fixed_float4PK6__halfS1_PfPKfiii
// _ZZ24wmma_kernel_fixed_float4PK6__halfS1_PfPKfiiiE3pAs has been demoted
// _ZZ24wmma_kernel_fixed_float4PK6__halfS1_PfPKfiiiE3pBs has been demoted
// _ZZ24wmma_kernel_fixed_float4PK6__halfS1_PfPKfiiiE7results has been demoted

.visible .entry _Z24wmma_kernel_fixed_float4PK6__halfS1_PfPKfiii(
	.param .u64 .ptr .align 1 _Z24wmma_kernel_fixed_float4PK6__halfS1_PfPKfiii_param_0,
	.param .u64 .ptr .align 1 _Z24wmma_kernel_fixed_float4PK6__halfS1_PfPKfiii_param_1,
	.param .u64 .ptr .align 1 _Z24wmma_kernel_fixed_float4PK6__halfS1_PfPKfiii_param_2,
	.param .u64 .ptr .align 1 _Z24wmma_kernel_fixed_float4PK6__halfS1_PfPKfiii_param_3,
	.param .u32 _Z24wmma_kernel_fixed_float4PK6__halfS1_PfPKfiii_param_4,
	.param .u32 _Z24wmma_kernel_fixed_float4PK6__halfS1_PfPKfiii_param_5,
	.param .u32 _Z24wmma_kernel_fixed_float4PK6__halfS1_PfPKfiii_param_6
)
{
	.reg .pred 	%p<93>;
	.reg .b16 	%rs<39>;
	.reg .b32 	%r<84>;
	.reg .b32 	%f<131>;
	.reg .b64 	%rd<115>;
	// demoted variable
	.shared .align 2 .b8 _ZZ24wmma_kernel_fixed_float4PK6__halfS1_PfPKfiiiE3pAs[1024];
	// demoted variable
	.shared .align 2 .b8 _ZZ24wmma_kernel_fixed_float4PK6__halfS1_PfPKfiiiE3pBs[1024];
	// demoted variable
	.shared .align 4 .b8 _ZZ24wmma_kernel_fixed_float4PK6__halfS1_PfPKfiiiE7results[4096];
	ld.param.u64 	%rd25, [_Z24wmma_kernel_fixed_float4PK6__halfS1_PfPKfiii_param_0];
	ld.param.u64 	%rd26, [_Z24wmma_kernel_fixed_float4PK6__halfS1_PfPKfiii_param_1];
	ld.param.u64 	%rd28, [_Z24wmma_kernel_fixed_float4PK6__halfS1_PfPKfiii_param_2];
	ld.param.u64 	%rd27, [_Z24wmma_kernel_fixed_float4PK6__halfS1_PfPKfiii_param_3];
	ld.param.u32 	%r24, [_Z24wmma_kernel_fixed_float4PK6__halfS1_PfPKfiii_param_4];
	ld.param.u32 	%r25, [_Z24wmma_kernel_fixed_float4PK6__halfS1_PfPKfiii_param_5];
	ld.param.s32 	%rd3, [_Z24wmma_kernel_fixed_float4PK6__halfS1_PfPKfiii_param_6];
	setp.eq.s64 	%p1, %rd3, 0;
	cvta.to.global.u64 	%rd1, %rd28;
	mov.u32 	%r1, %tid.x;
	shr.u32 	%r2, %r1, 5;
	and.b32  	%r3, %r1, 31;
	shr.u32 	%r4, %r1, 2;
	and.b32  	%r5, %r4, 240;
	shr.u32 	%r26, %r1, 1;
	and.b32  	%r6, %r26, 16;
	mov.u32 	%r27, %ctaid.y;
	shl.b32 	%r7, %r27, 5;
	mov.u32 	%r28, %ctaid.x;
	mul.wide.u32 	%rd2, %r28, 32;
	mov.f32 	%f115, 0f00000000;
	mov.f32 	%f116, %f115;
	mov.f32 	%f117, %f115;
	mov.f32 	%f118, %f115;
	mov.f32 	%f119, %f115;
	mov.f32 	%f120, %f115;
	mov.f32 	%f121, %f115;
	mov.f32 	%f122, %f115;
	@%p1 bra 	$L__BB0_55;
	shl.b32 	%r30, %r1, 3;
	and.b32  	%r31, %r30, 8;
	add.s32 	%r8, %r7, %r26;
	cvt.u64.u32 	%rd30, %r8;
	cvt.u64.u32 	%rd113, %r31;
	shl.b32 	%r32, %r26, 5;
	mov.u32 	%r33, _ZZ24wmma_kernel_fixed_float4PK6__halfS1_PfPKfiiiE3pAs;
	add.s32 	%r34, %r33, %r32;
	shl.b32 	%r35, %r1, 4;
	and.b32  	%r36, %r35, 16;
	add.s32 	%r9, %r34, %r36;
	and.b32  	%r37, %r30, 24;
	cvt.u64.u32 	%rd5, %r4;
	cvt.u64.u32 	%rd31, %r37;
	add.s64 	%rd6, %rd2, %rd31;
	cvt.s64.s32 	%rd7, %r25;
	shl.b32 	%r38, %r4, 6;
	mov.u32 	%r39, _ZZ24wmma_kernel_fixed_float4PK6__halfS1_PfPKfiiiE3pBs;
	add.s32 	%r40, %r39, %r38;
	and.b32  	%r41, %r35, 48;
	add.s32 	%r10, %r40, %r41;
	shl.b32 	%r42, %r5, 5;
	add.s32 	%r11, %r33, %r42;
	shl.b32 	%r43, %r6, 1;
	add.s32 	%r12, %r39, %r43;
	add.s64 	%rd8, %rd6, 2;
	add.s64 	%rd9, %rd6, 4;
	mul.lo.s64 	%rd32, %rd3, %rd30;
	shl.b64 	%rd33, %rd32, 1;
	and.b32  	%r44, %r1, 1;
	mul.wide.u32 	%rd34, %r44, 16;
	add.s64 	%rd35, %rd33, %rd34;
	cvta.to.global.u64 	%rd36, %rd25;
	add.s64 	%rd37, %rd35, %rd36;
	add.s64 	%rd112, %rd37, 8;
	mad.lo.s64 	%rd38, %rd5, %rd7, %rd6;
	shl.b64 	%rd39, %rd38, 1;
	cvta.to.global.u64 	%rd40, %rd26;
	add.s64 	%rd41, %rd39, %rd40;
	add.s64 	%rd111, %rd41, 14;
	mov.b64 	%rd114, 0;
	mov.f32 	%f115, 0f00000000;
$L__BB0_2:
	setp.gt.u32 	%p2, %r1, 63;
	@%p2 bra 	$L__BB0_54;
	setp.ge.u32 	%p3, %r8, %r24;
	add.s64 	%rd42, %rd113, 8;
	setp.gt.u64 	%p4, %rd42, %rd3;
	or.pred  	%p5, %p3, %p4;
	@%p5 bra 	$L__BB0_5;
	ld.global.v4.f32 	{%f51, %f52, %f53, %f54}, [%rd112+-8];
	st.shared.v4.f32 	[%r9], {%f51, %f52, %f53, %f54};
	bra.uni 	$L__BB0_29;
$L__BB0_5:
	setp.ge.u32 	%p6, %r8, %r24;
	setp.ge.u64 	%p7, %rd113, %rd3;
	or.pred  	%p8, %p6, %p7;
	@%p8 bra 	$L__BB0_7;
	ld.global.u16 	%rs37, [%rd112+-8];
	bra.uni 	$L__BB0_8;
$L__BB0_7:
	mov.f32 	%f43, 0f00000000;
	// begin inline asm
	{  cvt.rn.f16.f32 %rs37, %f43;}

	// end inline asm
$L__BB0_8:
	setp.lt.u32 	%p9, %r8, %r24;
	st.shared.u16 	[%r9], %rs37;
	add.s64 	%rd45, %rd113, 1;
	setp.lt.u64 	%p10, %rd45, %rd3;
	and.pred  	%p11, %p9, %p10;
	@%p11 bra 	$L__BB0_10;
	mov.f32 	%f44, 0f00000000;
	// begin inline asm
	{  cvt.rn.f16.f32 %rs8, %f44;}

	// end inline asm
	st.shared.u16 	[%r9+2], %rs8;
	bra.uni 	$L__BB0_11;
$L__BB0_10:
	ld.global.u16 	%rs9, [%rd112+-6];
	st.shared.u16 	[%r9+2], %rs9;
$L__BB0_11:
	setp.lt.u32 	%p12, %r8, %r24;
	add.s64 	%rd47, %rd113, 2;
	setp.lt.u64 	%p13, %rd47, %rd3;
	and.pred  	%p14, %p12, %p13;
	@%p14 bra 	$L__BB0_13;
	mov.f32 	%f45, 0f00000000;
	// begin inline asm
	{  cvt.rn.f16.f32 %rs10, %f45;}

	// end inline asm
	st.shared.u16 	[%r9+4], %rs10;
	bra.uni 	$L__BB0_14;
$L__BB0_13:
	ld.global.u16 	%rs11, [%rd112+-4];
	st.shared.u16 	[%r9+4], %rs11;
$L__BB0_14:
	setp.lt.u32 	%p15, %r8, %r24;
	add.s64 	%rd49, %rd113, 3;
	setp.lt.u64 	%p16, %rd49, %rd3;
	and.pred  	%p17, %p15, %p16;
	@%p17 bra 	$L__BB0_16;
	mov.f32 	%f46, 0f00000000;
	// begin inline asm
	{  cvt.rn.f16.f32 %rs12, %f46;}

	// end inline asm
	st.shared.u16 	[%r9+6], %rs12;
	bra.uni 	$L__BB0_17;
$L__BB0_16:
	ld.global.u16 	%rs13, [%rd112+-2];
	st.shared.u16 	[%r9+6], %rs13;
$L__BB0_17:
	setp.lt.u32 	%p18, %r8, %r24;
	add.s64 	%rd51, %rd113, 4;
	setp.lt.u64 	%p19, %rd51, %rd3;
	and.pred  	%p20, %p18, %p19;
	@%p20 bra 	$L__BB0_19;
	mov.f32 	%f47, 0f00000000;
	// begin inline asm
	{  cvt.rn.f16.f32 %rs14, %f47;}

	// end inline asm
	st.shared.u16 	[%r9+8], %rs14;
	bra.uni 	$L__BB0_20;
$L__BB0_19:
	ld.global.u16 	%rs15, [%rd112];
	st.shared.u16 	[%r9+8], %rs15;
$L__BB0_20:
	setp.lt.u32 	%p21, %r8, %r24;
	add.s64 	%rd53, %rd113, 5;
	setp.lt.u64 	%p22, %rd53, %rd3;
	and.pred  	%p23, %p21, %p22;
	@%p23 bra 	$L__BB0_22;
	mov.f32 	%f48, 0f00000000;
	// begin inline asm
	{  cvt.rn.f16.f32 %rs16, %f48;}

	// end inline asm
	st.shared.u16 	[%r9+10], %rs16;
	bra.uni 	$L__BB0_23;
$L__BB0_22:
	ld.global.u16 	%rs17, [%rd112+2];
	st.shared.u16 	[%r9+10], %rs17;
$L__BB0_23:
	setp.lt.u32 	%p24, %r8, %r24;
	add.s64 	%rd55, %rd113, 6;
	setp.lt.u64 	%p25, %rd55, %rd3;
	and.pred  	%p26, %p24, %p25;
	@%p26 bra 	$L__BB0_25;
	mov.f32 	%f49, 0f00000000;
	// begin inline asm
	{  cvt.rn.f16.f32 %rs18, %f49;}

	// end inline asm
	st.shared.u16 	[%r9+12], %rs18;
	bra.uni 	$L__BB0_26;
$L__BB0_25:
	ld.global.u16 	%rs19, [%rd112+4];
	st.shared.u16 	[%r9+12], %rs19;
$L__BB0_26:
	setp.lt.u32 	%p27, %r8, %r24;
	add.s64 	%rd57, %rd113, 7;
	setp.lt.u64 	%p28, %rd57, %rd3;
	and.pred  	%p29, %p27, %p28;
	@%p29 bra 	$L__BB0_28;
	mov.f32 	%f50, 0f00000000;
	// begin inline asm
	{  cvt.rn.f16.f32 %rs20, %f50;}

	// end inline asm
	st.shared.u16 	[%r9+14], %rs20;
	bra.uni 	$L__BB0_29;
$L__BB0_28:
	ld.global.u16 	%rs21, [%rd112+6];
	st.shared.u16 	[%r9+14], %rs21;
$L__BB0_29:
	add.s64 	%rd59, %rd6, 8;
	setp.le.u64 	%p30, %rd59, %rd7;
	add.s64 	%rd16, %rd5, %rd114;
	setp.lt.u64 	%p31, %rd16, %rd3;
	and.pred  	%p32, %p31, %p30;
	@%p32 bra 	$L__BB0_89;
	setp.lt.u64 	%p33, %rd16, %rd3;
	setp.lt.u64 	%p34, %rd6, %rd7;
	and.pred  	%p35, %p33, %p34;
	@%p35 bra 	$L__BB0_31;
	bra.uni 	$L__BB0_32;
$L__BB0_31:
	ld.global.u16 	%rs38, [%rd111+-14];
	bra.uni 	$L__BB0_33;
$L__BB0_32:
	mov.f32 	%f55, 0f00000000;
	// begin inline asm
	{  cvt.rn.f16.f32 %rs38, %f55;}

	// end inline asm
$L__BB0_33:
	setp.lt.u64 	%p36, %rd16, %rd3;
	add.s64 	%rd62, %rd6, 1;
	setp.lt.u64 	%p37, %rd62, %rd7;
	st.shared.u16 	[%r10], %rs38;
	and.pred  	%p38, %p36, %p37;
	@%p38 bra 	$L__BB0_35;
	mov.f32 	%f56, 0f00000000;
	// begin inline asm
	{  cvt.rn.f16.f32 %rs23, %f56;}

	// end inline asm
	st.shared.u16 	[%r10+2], %rs23;
	bra.uni 	$L__BB0_36;
$L__BB0_35:
	ld.global.u16 	%rs24, [%rd111+-12];
	st.shared.u16 	[%r10+2], %rs24;
$L__BB0_36:
	setp.lt.u64 	%p39, %rd16, %rd3;
	setp.lt.u64 	%p40, %rd8, %rd7;
	and.pred  	%p41, %p39, %p40;
	@%p41 bra 	$L__BB0_38;
	mov.f32 	%f57, 0f00000000;
	// begin inline asm
	{  cvt.rn.f16.f32 %rs25, %f57;}

	// end inline asm
	st.shared.u16 	[%r10+4], %rs25;
	bra.uni 	$L__BB0_39;
$L__BB0_38:
	ld.global.u16 	%rs26, [%rd111+-10];
	st.shared.u16 	[%r10+4], %rs26;
$L__BB0_39:
	setp.lt.u64 	%p42, %rd16, %rd3;
	add.s64 	%rd65, %rd6, 3;
	setp.lt.u64 	%p43, %rd65, %rd7;
	and.pred  	%p44, %p42, %p43;
	@%p44 bra 	$L__BB0_41;
	mov.f32 	%f58, 0f00000000;
	// begin inline asm
	{  cvt.rn.f16.f32 %rs27, %f58;}

	// end inline asm
	st.shared.u16 	[%r10+6], %rs27;
	bra.uni 	$L__BB0_42;
$L__BB0_41:
	ld.global.u16 	%rs28, [%rd111+-8];
	st.shared.u16 	[%r10+6], %rs28;
$L__BB0_42:
	setp.lt.u64 	%p45, %rd16, %rd3;
	setp.lt.u64 	%p46, %rd9, %rd7;
	and.pred  	%p47, %p45, %p46;
	@%p47 bra 	$L__BB0_44;
	mov.f32 	%f59, 0f00000000;
	// begin inline asm
	{  cvt.rn.f16.f32 %rs29, %f59;}

	// end inline asm
	st.shared.u16 	[%r10+8], %rs29;
	bra.uni 	$L__BB0_45;
$L__BB0_44:
	ld.global.u16 	%rs30, [%rd111+-6];
	st.shared.u16 	[%r10+8], %rs30;
$L__BB0_45:
	setp.lt.u64 	%p48, %rd16, %rd3;
	add.s64 	%rd68, %rd6, 5;
	setp.lt.u64 	%p49, %rd68, %rd7;
	and.pred  	%p50, %p48, %p49;
	@%p50 bra 	$L__BB0_47;
	mov.f32 	%f60, 0f00000000;
	// begin inline asm
	{  cvt.rn.f16.f32 %rs31, %f60;}

	// end inline asm
	st.shared.u16 	[%r10+10], %rs31;
	bra.uni 	$L__BB0_48;
$L__BB0_47:
	ld.global.u16 	%rs32, [%rd111+-4];
	st.shared.u16 	[%r10+10], %rs32;
$L__BB0_48:
	setp.lt.u64 	%p51, %rd16, %rd3;
	add.s64 	%rd70, %rd6, 6;
	setp.lt.u64 	%p52, %rd70, %rd7;
	and.pred  	%p53, %p51, %p52;
	@%p53 bra 	$L__BB0_50;
	mov.f32 	%f61, 0f00000000;
	// begin inline asm
	{  cvt.rn.f16.f32 %rs33, %f61;}

	// end inline asm
	st.shared.u16 	[%r10+12], %rs33;
	bra.uni 	$L__BB0_51;
$L__BB0_50:
	ld.global.u16 	%rs34, [%rd111+-2];
	st.shared.u16 	[%r10+12], %rs34;
$L__BB0_51:
	setp.lt.u64 	%p54, %rd16, %rd3;
	add.s64 	%rd72, %rd6, 7;
	setp.lt.u64 	%p55, %rd72, %rd7;
	and.pred  	%p56, %p54, %p55;
	@%p56 bra 	$L__BB0_53;
	mov.f32 	%f62, 0f00000000;
	// begin inline asm
	{  cvt.rn.f16.f32 %rs35, %f62;}

	// end inline asm
	st.shared.u16 	[%r10+14], %rs35;
	bra.uni 	$L__BB0_54;
$L__BB0_53:
	ld.global.u16 	%rs36, [%rd111];
	st.shared.u16 	[%r10+14], %rs36;
$L__BB0_54:
	bar.sync 	0;
	mov.b32 	%r45, 16;
	wmma.load.a.sync.aligned.row.m16n16k16.shared.f16 	{%r46, %r47, %r48, %r49, %r50, %r51, %r52, %r53}, [%r11], %r45;
	mov.b32 	%r54, 32;
	wmma.load.b.sync.aligned.row.m16n16k16.shared.f16 	{%r55, %r56, %r57, %r58, %r59, %r60, %r61, %r62}, [%r12], %r54;
	wmma.mma.sync.aligned.row.row.m16n16k16.f32.f32 {%f122, %f121, %f120, %f119, %f118, %f117, %f116, %f115}, {%r46, %r47, %r48, %r49, %r50, %r51, %r52, %r53}, {%r55, %r56, %r57, %r58, %r59, %r60, %r61, %r62}, {%f122, %f121, %f120, %f119, %f118, %f117, %f116, %f115};
	bar.sync 	0;
	add.s64 	%rd114, %rd114, 16;
	add.s64 	%rd113, %rd113, 16;
	add.s64 	%rd112, %rd112, 32;
	shl.b64 	%rd74, %rd7, 5;
	add.s64 	%rd111, %rd111, %rd74;
	setp.lt.u64 	%p57, %rd114, %rd3;
	@%p57 bra 	$L__BB0_2;
$L__BB0_55:
	add.s32 	%r13, %r5, %r7;
	cvt.u64.u32 	%rd75, %r6;
	add.s64 	%rd21, %rd2, %rd75;
	setp.ge.u32 	%p58, %r13, %r24;
	cvt.s64.s32 	%rd22, %r25;
	setp.ge.u64 	%p59, %rd21, %rd22;
	or.pred  	%p60, %p58, %p59;
	@%p60 bra 	$L__BB0_88;
	shl.b32 	%r64, %r2, 10;
	mov.u32 	%r65, _ZZ24wmma_kernel_fixed_float4PK6__halfS1_PfPKfiiiE7results;
	add.s32 	%r14, %r65, %r64;
	mov.b32 	%r66, 16;
	wmma.store.d.sync.aligned.row.m16n16k16.shared.f32 	[%r14], {%f122, %f121, %f120, %f119, %f118, %f117, %f116, %f115}, %r66;
	bar.sync 	0;
	and.b32  	%r67, %r1, 15;
	cvt.u64.u32 	%rd76, %r67;
	add.s64 	%rd23, %rd21, %rd76;
	setp.ge.u64 	%p61, %rd23, %rd22;
	cvta.to.global.u64 	%rd77, %rd27;
	shl.b64 	%rd78, %rd23, 2;
	add.s64 	%rd24, %rd77, %rd78;
	mov.f32 	%f123, 0f00000000;
	@%p61 bra 	$L__BB0_58;
	ld.global.f32 	%f123, [%rd24];
$L__BB0_58:
	setp.ge.u64 	%p62, %rd23, %rd22;
	shl.b32 	%r68, %r3, 2;
	add.s32 	%r15, %r14, %r68;
	ld.shared.f32 	%f69, [%r15];
	add.f32 	%f70, %f123, %f69;
	max.f32 	%f71, %f70, 0f00000000;
	st.shared.f32 	[%r15], %f71;
	mov.f32 	%f124, 0f00000000;
	@%p62 bra 	$L__BB0_60;
	ld.global.f32 	%f124, [%rd24];
$L__BB0_60:
	setp.ge.u64 	%p63, %rd23, %rd22;
	ld.shared.f32 	%f73, [%r15+128];
	add.f32 	%f74, %f124, %f73;
	max.f32 	%f75, %f74, 0f00000000;
	st.shared.f32 	[%r15+128], %f75;
	mov.f32 	%f125, 0f00000000;
	@%p63 bra 	$L__BB0_62;
	ld.global.f32 	%f125, [%rd24];
$L__BB0_62:
	setp.ge.u64 	%p64, %rd23, %rd22;
	ld.shared.f32 	%f77, [%r15+256];
	add.f32 	%f78, %f125, %f77;
	max.f32 	%f79, %f78, 0f00000000;
	st.shared.f32 	[%r15+256], %f79;
	mov.f32 	%f126, 0f00000000;
	@%p64 bra 	$L__BB0_64;
	ld.global.f32 	%f126, [%rd24];
$L__BB0_64:
	setp.ge.u64 	%p65, %rd23, %rd22;
	ld.shared.f32 	%f81, [%r15+384];
	add.f32 	%f82, %f126, %f81;
	max.f32 	%f83, %f82, 0f00000000;
	st.shared.f32 	[%r15+384], %f83;
	mov.f32 	%f127, 0f00000000;
	@%p65 bra 	$L__BB0_66;
	ld.global.f32 	%f127, [%rd24];
$L__BB0_66:
	setp.ge.u64 	%p66, %rd23, %rd22;
	ld.shared.f32 	%f85, [%r15+512];
	add.f32 	%f86, %f127, %f85;
	max.f32 	%f87, %f86, 0f00000000;
	st.shared.f32 	[%r15+512], %f87;
	mov.f32 	%f128, 0f00000000;
	@%p66 bra 	$L__BB0_68;
	ld.global.f32 	%f128, [%rd24];
$L__BB0_68:
	setp.ge.u64 	%p67, %rd23, %rd22;
	ld.shared.f32 	%f89, [%r15+640];
	add.f32 	%f90, %f128, %f89;
	max.f32 	%f91, %f90, 0f00000000;
	st.shared.f32 	[%r15+640], %f91;
	mov.f32 	%f129, 0f00000000;
	@%p67 bra 	$L__BB0_70;
	ld.global.f32 	%f129, [%rd24];
$L__BB0_70:
	setp.ge.u64 	%p68, %rd23, %rd22;
	ld.shared.f32 	%f93, [%r15+768];
	add.f32 	%f94, %f129, %f93;
	max.f32 	%f95, %f94, 0f00000000;
	st.shared.f32 	[%r15+768], %f95;
	mov.f32 	%f130, 0f00000000;
	@%p68 bra 	$L__BB0_72;
	ld.global.f32 	%f130, [%rd24];
$L__BB0_72:
	setp.ge.u64 	%p69, %rd23, %rd22;
	ld.shared.f32 	%f96, [%r15+896];
	add.f32 	%f97, %f130, %f96;
	max.f32 	%f98, %f97, 0f00000000;
	st.shared.f32 	[%r15+896], %f98;
	bar.sync 	0;
	shr.u32 	%r69, %r3, 4;
	add.s32 	%r16, %r69, %r13;
	setp.ge.u32 	%p70, %r16, %r24;
	or.pred  	%p71, %p70, %p69;
	@%p71 bra 	$L__BB0_74;
	cvt.u64.u32 	%rd79, %r16;
	ld.shared.f32 	%f99, [%r15];
	mad.lo.s64 	%rd80, %rd79, %rd22, %rd23;
	shl.b64 	%rd81, %rd80, 2;
	add.s64 	%rd82, %rd1, %rd81;
	st.global.f32 	[%rd82], %f99;
$L__BB0_74:
	setp.ge.u64 	%p72, %rd23, %rd22;
	or.b32  	%r70, %r3, 32;
	shr.u32 	%r71, %r70, 4;
	add.s32 	%r17, %r71, %r13;
	setp.ge.u32 	%p73, %r17, %r24;
	or.pred  	%p74, %p73, %p72;
	@%p74 bra 	$L__BB0_76;
	cvt.u64.u32 	%rd83, %r17;
	ld.shared.f32 	%f100, [%r15+128];
	mad.lo.s64 	%rd84, %rd83, %rd22, %rd23;
	shl.b64 	%rd85, %rd84, 2;
	add.s64 	%rd86, %rd1, %rd85;
	st.global.f32 	[%rd86], %f100;
$L__BB0_76:
	setp.ge.u64 	%p75, %rd23, %rd22;
	or.b32  	%r72, %r3, 64;
	shr.u32 	%r73, %r72, 4;
	add.s32 	%r18, %r73, %r13;
	setp.ge.u32 	%p76, %r18, %r24;
	or.pred  	%p77, %p76, %p75;
	@%p77 bra 	$L__BB0_78;
	cvt.u64.u32 	%rd87, %r18;
	ld.shared.f32 	%f101, [%r15+256];
	mad.lo.s64 	%rd88, %rd87, %rd22, %rd23;
	shl.b64 	%rd89, %rd88, 2;
	add.s64 	%rd90, %rd1, %rd89;
	st.global.f32 	[%rd90], %f101;
$L__BB0_78:
	setp.ge.u64 	%p78, %rd23, %rd22;
	or.b32  	%r74, %r3, 96;
	shr.u32 	%r75, %r74, 4;
	add.s32 	%r19, %r75, %r13;
	setp.ge.u32 	%p79, %r19, %r24;
	or.pred  	%p80, %p79, %p78;
	@%p80 bra 	$L__BB0_80;
	cvt.u64.u32 	%rd91, %r19;
	ld.shared.f32 	%f102, [%r15+384];
	mad.lo.s64 	%rd92, %rd91, %rd22, %rd23;
	shl.b64 	%rd93, %rd92, 2;
	add.s64 	%rd94, %rd1, %rd93;
	st.global.f32 	[%rd94], %f102;
$L__BB0_80:
	setp.ge.u64 	%p81, %rd23, %rd22;
	or.b32  	%r76, %r3, 128;
	shr.u32 	%r77, %r76, 4;
	add.s32 	%r20, %r77, %r13;
	setp.ge.u32 	%p82, %r20, %r24;
	or.pred  	%p83, %p82, %p81;
	@%p83 bra 	$L__BB0_82;
	cvt.u64.u32 	%rd95, %r20;
	ld.shared.f32 	%f103, [%r15+512];
	mad.lo.s64 	%rd96, %rd95, %rd22, %rd23;
	shl.b64 	%rd97, %rd96, 2;
	add.s64 	%rd98, %rd1, %rd97;
	st.global.f32 	[%rd98], %f103;
$L__BB0_82:
	setp.ge.u64 	%p84, %rd23, %rd22;
	or.b32  	%r78, %r3, 160;
	shr.u32 	%r79, %r78, 4;
	add.s32 	%r21, %r79, %r13;
	setp.ge.u32 	%p85, %r21, %r24;
	or.pred  	%p86, %p85, %p84;
	@%p86 bra 	$L__BB0_84;
	cvt.u64.u32 	%rd99, %r21;
	ld.shared.f32 	%f104, [%r15+640];
	mad.lo.s64 	%rd100, %rd99, %rd22, %rd23;
	shl.b64 	%rd101, %rd100, 2;
	add.s64 	%rd102, %rd1, %rd101;
	st.global.f32 	[%rd102], %f104;
$L__BB0_84:
	setp.ge.u64 	%p87, %rd23, %rd22;
	or.b32  	%r80, %r3, 192;
	shr.u32 	%r81, %r80, 4;
	add.s32 	%r22, %r81, %r13;
	setp.ge.u32 	%p88, %r22, %r24;
	or.pred  	%p89, %p88, %p87;
	@%p89 bra 	$L__BB0_86;
	cvt.u64.u32 	%rd103, %r22;
	ld.shared.f32 	%f105, [%r15+768];
	mad.lo.s64 	%rd104, %rd103, %rd22, %rd23;
	shl.b64 	%rd105, %rd104, 2;
	add.s64 	%rd106, %rd1, %rd105;
	st.global.f32 	[%rd106], %f105;
$L__BB0_86:
	setp.ge.u64 	%p90, %rd23, %rd22;
	or.b32  	%r82, %r3, 224;
	shr.u32 	%r83, %r82, 4;
	add.s32 	%r23, %r83, %r13;
	setp.ge.u32 	%p91, %r23, %r24;
	or.pred  	%p92, %p91, %p90;
	@%p92 bra 	$L__BB0_88;
	cvt.u64.u32 	%rd107, %r23;
	ld.shared.f32 	%f106, [%r15+896];
	mad.lo.s64 	%rd108, %rd107, %rd22, %rd23;
	shl.b64 	%rd109, %rd108, 2;
	add.s64 	%rd110, %rd1, %rd109;
	st.global.f32 	[%rd110], %f106;
$L__BB0_88:
	ret;
$L__BB0_89:
	ld.global.v4.f32 	{%f63, %f64, %f65, %f66}, [%rd111+-14];
	st.shared.v4.f32 	[%r10], {%f63, %f64, %f65, %f66};
	bra.uni 	$L__BB0_54;

}


// ===== COMPILED SASS (sm_100) =====

	.target	sm_100

	.elftype	@"ET_EXEC"


//--------------------- .note.nv.tkinfo           --------------------------
	.section	.note.nv.tkinfo,"",@"SHT_NOTE"
	.sectionflags	@"SHF_NOTE_NV_TKINFO"
	.tkinfo
        /*0018*/ 	.word	0x00000002
        /*0030*/ 	.string	""
        /*0030*/ 	.string	"ptxas"
        /*0030*/ 	.string	"Cuda compilation tools, release 13.0, V13.0.88"
        /*0030*/ 	.string	"Build cuda_13.0.r13.0/compiler.36424714_0"
        /*0030*/ 	.string	"-arch sm_100 -m 64 "



//--------------------- .note.nv.cuinfo           --------------------------
	.section	.note.nv.cuinfo,"",@"SHT_NOTE"
	.sectionflags	@"SHF_NOTE_NV_CUINFO"
        /*0018*/ 	.short	0x0002
        /*001a*/ 	.short	0x0064
        /*001c*/ 	.short	0x0082
	.zero		2


//--------------------- .nv.info                  --------------------------
	.section	.nv.info,"",@"SHT_CUDA_INFO"
	.align	4


	//----- nvinfo : EIATTR_REGCOUNT
	.align		4
        /*0000*/ 	.byte	0x04, 0x2f
        /*0002*/ 	.short	(.L_1 - .L_0)
	.align		4
.L_0:
        /*0004*/ 	.word	index@(_Z24wmma_kernel_fixed_float4PK6__halfS1_PfPKfiii)
        /*0008*/ 	.word	0x00000028


	//----- nvinfo : EIATTR_FRAME_SIZE
	.align		4
.L_1:
        /*000c*/ 	.byte	0x04, 0x11
        /*000e*/ 	.short	(.L_3 - .L_2)
	.align		4
.L_2:
        /*0010*/ 	.word	index@(_Z24wmma_kernel_fixed_float4PK6__halfS1_PfPKfiii)
        /*0014*/ 	.word	0x00000000


	//----- nvinfo : EIATTR_MIN_STACK_SIZE
	.align		4
.L_3:
        /*0018*/ 	.byte	0x04, 0x12
        /*001a*/ 	.short	(.L_5 - .L_4)
	.align		4
.L_4:
        /*001c*/ 	.word	index@(_Z24wmma_kernel_fixed_float4PK6__halfS1_PfPKfiii)
        /*0020*/ 	.word	0x00000000
.L_5:


//--------------------- .nv.compat                --------------------------
	.section	.nv.compat,"",@"SHT_CUDA_COMPAT_INFO"
	.align	4
        /*0000*/ 	.byte	0x02, 0x09, 0x00, 0x00, 0x02, 0x02, 0x01, 0x00, 0x02, 0x05, 0x05, 0x00, 0x03, 0x07, 0x01, 0x01
        /*0010*/ 	.byte	0x02, 0x03, 0x00, 0x00, 0x02, 0x06, 0x01, 0x00, 0x04, 0x0b, 0x08, 0x00, 0x09, 0x00, 0x00, 0x00
        /*0020*/ 	.byte	0x00, 0x00, 0x00, 0x00


//--------------------- .nv.info._Z24wmma_kernel_fixed_float4PK6__halfS1_PfPKfiii --------------------------
	.section	.nv.info._Z24wmma_kernel_fixed_float4PK6__halfS1_PfPKfiii,"",@"SHT_CUDA_INFO"
	.sectionflags	@""
	.align	4


	//----- nvinfo : EIATTR_CUDA_API_VERSION
	.align		4
        /*0000*/ 	.byte	0x04, 0x37
        /*0002*/ 	.short	(.L_7 - .L_6)
.L_6:
        /*0004*/ 	.word	0x00000082


	//----- nvinfo : EIATTR_KPARAM_INFO
	.align		4
.L_7:
        /*0008*/ 	.byte	0x04, 0x17
        /*000a*/ 	.short	(.L_9 - .L_8)
.L_8:
        /*000c*/ 	.word	0x00000000
        /*0010*/ 	.short	0x0006
        /*0012*/ 	.short	0x0028
        /*0014*/ 	.byte	0x00, 0xf0, 0x11, 0x00


	//----- nvinfo : EIATTR_KPARAM_INFO
	.align		4
.L_9:
        /*0018*/ 	.byte	0x04, 0x17
        /*001a*/ 	.short	(.L_11 - .L_10)
.L_10:
        /*001c*/ 	.word	0x00000000
        /*0020*/ 	.short	0x0005
        /*0022*/ 	.short	0x0024
        /*0024*/ 	.byte	0x00, 0xf0, 0x11, 0x00


	//----- nvinfo : EIATTR_KPARAM_INFO
	.align		4
.L_11:
        /*0028*/ 	.byte	0x04, 0x17
        /*002a*/ 	.short	(.L_13 - .L_12)
.L_12:
        /*002c*/ 	.word	0x00000000
        /*0030*/ 	.short	0x0004
        /*0032*/ 	.short	0x0020
        /*0034*/ 	.byte	0x00, 0xf0, 0x11, 0x00


	//----- nvinfo : EIATTR_KPARAM_INFO
	.align		4
.L_13:
        /*0038*/ 	.byte	0x04, 0x17
        /*003a*/ 	.short	(.L_15 - .L_14)
.L_14:
        /*003c*/ 	.word	0x00000000
        /*0040*/ 	.short	0x0003
        /*0042*/ 	.short	0x0018
        /*0044*/ 	.byte	0x00, 0xf5, 0x21, 0x00


	//----- nvinfo : EIATTR_KPARAM_INFO
	.align		4
.L_15:
        /*0048*/ 	.byte	0x04, 0x17
        /*004a*/ 	.short	(.L_17 - .L_16)
.L_16:
        /*004c*/ 	.word	0x00000000
        /*0050*/ 	.short	0x0002
        /*0052*/ 	.short	0x0010
        /*0054*/ 	.byte	0x00, 0xf5, 0x21, 0x00


	//----- nvinfo : EIATTR_KPARAM_INFO
	.align		4
.L_17:
        /*0058*/ 	.byte	0x04, 0x17
        /*005a*/ 	.short	(.L_19 - .L_18)
.L_18:
        /*005c*/ 	.word	0x00000000
        /*0060*/ 	.short	0x0001
        /*0062*/ 	.short	0x0008
        /*0064*/ 	.byte	0x00, 0xf5, 0x21, 0x00


	//----- nvinfo : EIATTR_KPARAM_INFO
	.align		4
.L_19:
        /*0068*/ 	.byte	0x04, 0x17
        /*006a*/ 	.short	(.L_21 - .L_20)
.L_20:
        /*006c*/ 	.word	0x00000000
        /*0070*/ 	.short	0x0000
        /*0072*/ 	.short	0x0000
        /*0074*/ 	.byte	0x00, 0xf5, 0x21, 0x00


	//----- nvinfo : EIATTR_SPARSE_MMA_MASK
	.align		4
.L_21:
        /*0078*/ 	.byte	0x03, 0x50
        /*007a*/ 	.short	0x0000


	//----- nvinfo : EIATTR_WMMA_USED
	.align		4
        /*007c*/ 	.byte	0x01, 0x2b
	.zero		2


	//----- nvinfo : EIATTR_MAXREG_COUNT
	.align		4
        /*0080*/ 	.byte	0x03, 0x1b
        /*0082*/ 	.short	0x00ff


	//----- nvinfo : EIATTR_NUM_BARRIERS
	.align		4
        /*0084*/ 	.byte	0x02, 0x4c
        /*0086*/ 	.byte	0x01
	.zero		1


	//----- nvinfo : EIATTR_MERCURY_ISA_VERSION
	.align		4
        /*0088*/ 	.byte	0x03, 0x5f
        /*008a*/ 	.short	0x0101


	//----- nvinfo : EIATTR_VRC_CTA_INIT_COUNT
	.align		4
        /*008c*/ 	.byte	0x02, 0x4a
	.zero		1
	.zero		1


	//----- nvinfo : EIATTR_EXIT_INSTR_OFFSETS
	.align		4
        /*0090*/ 	.byte	0x04, 0x1c
        /*0092*/ 	.short	(.L_23 - .L_22)


	//   ....[0]....
.L_22:
        /*0094*/ 	.word	0x00001020


	//   ....[1]....
        /*0098*/ 	.word	0x00001b50


	//   ....[2]....
        /*009c*/ 	.word	0x00001bd0


	//----- nvinfo : EIATTR_CRS_STACK_SIZE
	.align		4
.L_23:
        /*00a0*/ 	.byte	0x04, 0x1e
        /*00a2*/ 	.short	(.L_25 - .L_24)
.L_24:
        /*00a4*/ 	.word	0x00000000


	//----- nvinfo : EIATTR_CBANK_PARAM_SIZE
	.align		4
.L_25:
        /*00a8*/ 	.byte	0x03, 0x19
        /*00aa*/ 	.short	0x002c


	//----- nvinfo : EIATTR_PARAM_CBANK
	.align		4
        /*00ac*/ 	.byte	0x04, 0x0a
        /*00ae*/ 	.short	(.L_27 - .L_26)
	.align		4
.L_26:
        /*00b0*/ 	.word	index@(.nv.constant0._Z24wmma_kernel_fixed_float4PK6__halfS1_PfPKfiii)
        /*00b4*/ 	.short	0x0380
        /*00b6*/ 	.short	0x002c


	//----- nvinfo : EIATTR_SW_WAR
	.align		4
.L_27:
        /*00b8*/ 	.byte	0x04, 0x36
        /*00ba*/ 	.short	(.L_29 - .L_28)
.L_28:
        /*00bc*/ 	.word	0x00000008
.L_29:


//--------------------- .nv.callgraph             --------------------------
	.section	.nv.callgraph,"",@"SHT_CUDA_CALLGRAPH"
	.align	4
	.sectionentsize	8
	.align		4
        /*0000*/ 	.word	0x00000000
	.align		4
        /*0004*/ 	.word	0xffffffff
	.align		4
        /*0008*/ 	.word	0x00000000
	.align		4
        /*000c*/ 	.word	0xfffffffe
	.align		4
        /*0010*/ 	.word	0x00000000
	.align		4
        /*0014*/ 	.word	0xfffffffd
	.align		4
        /*0018*/ 	.word	0x00000000
	.align		4
        /*001c*/ 	.word	0xfffffffc


//--------------------- .text._Z24wmma_kernel_fixed_float4PK6__halfS1_PfPKfiii --------------------------
	.section	.text._Z24wmma_kernel_fixed_float4PK6__halfS1_PfPKfiii,"ax",@progbits
	.align	128
        .global         _Z24wmma_kernel_fixed_float4PK6__halfS1_PfPKfiii
        .type           _Z24wmma_kernel_fixed_float4PK6__halfS1_PfPKfiii,@function
        .size           _Z24wmma_kernel_fixed_float4PK6__halfS1_PfPKfiii,(.L_x_23 - _Z24wmma_kernel_fixed_float4PK6__halfS1_PfPKfiii)
        .other          _Z24wmma_kernel_fixed_float4PK6__halfS1_PfPKfiii,@"STO_CUDA_ENTRY STV_DEFAULT"
_Z24wmma_kernel_fixed_float4PK6__halfS1_PfPKfiii:
.text._Z24wmma_kernel_fixed_float4PK6__halfS1_PfPKfiii:
[----:B------:R-:W-:Y:S01]  /*0000*/  LDC R1, c[0x0][0x37c] ;  /* 0x0000df00ff017b82 */ /* 0x000fe20000000800 */
[----:B------:R-:W0:Y:S01]  /*0010*/  S2R R28, SR_TID.X ;  /* 0x00000000001c7919 */ /* 0x000e220000002100 */
[----:B------:R-:W1:Y:S01]  /*0020*/  LDCU UR4, c[0x0][0x3a8] ;  /* 0x00007500ff0477ac */ /* 0x000e620008000800 */
[----:B------:R-:W-:Y:S02]  /*0030*/  CS2R R14, SRZ ;  /* 0x00000000000e7805 */ /* 0x000fe4000001ff00 */
[----:B------:R-:W-:Y:S01]  /*0040*/  CS2R R12, SRZ ;  /* 0x00000000000c7805 */ /* 0x000fe2000001ff00 */
[----:B------:R-:W2:Y:S01]  /*0050*/  S2R R27, SR_CTAID.Y ;  /* 0x00000000001b7919 */ /* 0x000ea20000002600 */
[----:B------:R-:W-:Y:S02]  /*0060*/  CS2R R10, SRZ ;  /* 0x00000000000a7805 */ /* 0x000fe4000001ff00 */
[----:B------:R-:W-:Y:S01]  /*0070*/  CS2R R8, SRZ ;  /* 0x0000000000087805 */ /* 0x000fe2000001ff00 */
[----:B------:R-:W3:Y:S01]  /*0080*/  LDCU.64 UR8, c[0x0][0x358] ;  /* 0x00006b00ff0877ac */ /* 0x000ee20008000a00 */
[----:B------:R-:W4:Y:S01]  /*0090*/  S2R R26, SR_CTAID.X ;  /* 0x00000000001a7919 */ /* 0x000f220000002500 */
[----:B-1----:R-:W-:-:S02]  /*00a0*/  USHF.R.S32.HI UR7, URZ, 0x1f, UR4 ;  /* 0x0000001fff077899 */ /* 0x002fc40008011404 */
[----:B------:R-:W-:-:S04]  /*00b0*/  UISETP.NE.U32.AND UP0, UPT, UR4, URZ, UPT ;  /* 0x000000ff0400728c */ /* 0x000fc8000bf05070 */
[----:B------:R-:W-:Y:S01]  /*00c0*/  UISETP.NE.AND.EX UP0, UPT, UR7, URZ, UPT, UP0 ;  /* 0x000000ff0700728c */ /* 0x000fe2000bf05300 */
[--C-:B0-----:R-:W-:Y:S02]  /*00d0*/  SHF.R.U32.HI R21, RZ, 0x2, R28.reuse ;  /* 0x00000002ff157819 */ /* 0x101fe4000001161c */
[----:B------:R-:W-:Y:S02]  /*00e0*/  SHF.R.U32.HI R0, RZ, 0x1, R28 ;  /* 0x00000001ff007819 */ /* 0x000fe4000001161c */
[----:B------:R-:W-:Y:S02]  /*00f0*/  LOP3.LUT R3, R21, 0xf0, RZ, 0xc0, !PT ;  /* 0x000000f015037812 */ /* 0x000fe400078ec0ff */
[----:B------:R-:W-:Y:S02]  /*0100*/  LOP3.LUT R2, R0, 0x10, RZ, 0xc0, !PT ;  /* 0x0000001000027812 */ /* 0x000fe400078ec0ff */
[----:B--23--:R-:W-:Y:S05]  /*0110*/  BRA.U !UP0, `(.L_x_0) ;  /* 0x0000000d08907547 */ /* 0x00cfea000b800000 */
[----:B------:R-:W0:Y:S01]  /*0120*/  S2R R15, SR_LANEID ;  /* 0x00000000000f7919 */ /* 0x000e220000000000 */
[----:B------:R-:W1:Y:S01]  /*0130*/  S2UR UR5, SR_CgaCtaId ;  /* 0x00000000000579c3 */ /* 0x000e620000008800 */
[----:B------:R-:W-:Y:S01]  /*0140*/  IMAD R25, R27, 0x20, R0 ;  /* 0x000000201b197824 */ /* 0x000fe200078e0200 */
[----:B------:R-:W2:Y:S01]  /*0150*/  LDCU.128 UR12, c[0x0][0x380] ;  /* 0x00007000ff0c77ac */ /* 0x000ea20008000c00 */
[----:B------:R-:W-:Y:S02]  /*0160*/  IMAD.MOV.U32 R35, RZ, RZ, RZ ;  /* 0x000000ffff237224 */ /* 0x000fe400078e00ff */
[C---:B------:R-:W-:Y:S02]  /*0170*/  IMAD R7, R25.reuse, UR7, RZ ;  /* 0x0000000719077c24 */ /* 0x040fe4000f8e02ff */
[----:B------:R-:W-:Y:S01]  /*0180*/  IMAD.WIDE.U32 R4, R25, UR4, RZ ;  /* 0x0000000419047c25 */ /* 0x000fe2000f8e00ff */
[----:B------:R-:W-:Y:S01]  /*0190*/  UMOV UR4, 0x400 ;  /* 0x0000040000047882 */ /* 0x000fe20000000000 */
[----:B------:R-:W3:Y:S02]  /*01a0*/  LDC R24, c[0x0][0x3a4] ;  /* 0x0000e900ff187b82 */ /* 0x000ee40000000800 */
[----:B------:R-:W-:-:S02]  /*01b0*/  IMAD.IADD R7, R5, 0x1, R7 ;  /* 0x0000000105077824 */ /* 0x000fc400078e0207 */
[----:B------:R-:W-:-:S03]  /*01c0*/  IMAD.SHL.U32 R16, R4, 0x2, RZ ;  /* 0x0000000204107824 */ /* 0x000fc600078e00ff */
[----:B------:R-:W-:Y:S01]  /*01d0*/  SHF.L.U64.HI R17, R4, 0x1, R7 ;  /* 0x0000000104117819 */ /* 0x000fe20000010207 */
[----:B------:R-:W-:Y:S01]  /*01e0*/  IMAD.SHL.U32 R4, R28, 0x10, RZ ;  /* 0x000000101c047824 */ /* 0x000fe200078e00ff */
[----:B-1----:R-:W-:Y:S02]  /*01f0*/  ULEA UR6, UR5, UR4, 0x18 ;  /* 0x0000000405067291 */ /* 0x002fe4000f8ec0ff */
[----:B------:R-:W-:-:S04]  /*0200*/  UIADD3 UR4, UPT, UPT, UR4, 0x400, URZ ;  /* 0x0000040004047890 */ /* 0x000fc8000fffe0ff */
[----:B------:R-:W-:Y:S01]  /*0210*/  LEA R7, R0, UR6, 0x5 ;  /* 0x0000000600077c11 */ /* 0x000fe2000f8e28ff */
[----:B------:R-:W-:Y:S01]  /*0220*/  ULEA UR4, UR5, UR4, 0x18 ;  /* 0x0000000405047291 */ /* 0x000fe2000f8ec0ff */
[----:B0-----:R-:W-:Y:S01]  /*0230*/  SHF.R.U32.HI R6, RZ, 0x3, R15 ;  /* 0x00000003ff067819 */ /* 0x001fe2000001160f */
[----:B------:R-:W-:Y:S01]  /*0240*/  IMAD.SHL.U32 R0, R28, 0x8, RZ ;  /* 0x000000081c007824 */ /* 0x000fe200078e00ff */
[----:B------:R-:W-:Y:S01]  /*0250*/  LOP3.LUT R5, R15, 0x7, RZ, 0xc0, !PT ;  /* 0x000000070f057812 */ /* 0x000fe200078ec0ff */
[----:B------:R-:W-:Y:S01]  /*0260*/  UMOV UR5, URZ ;  /* 0x000000ff00057c82 */ /* 0x000fe20008000000 */
[----:B------:R-:W-:Y:S01]  /*0270*/  LEA R3, R3, UR6, 0x5 ;  /* 0x0000000603037c11 */ /* 0x000fe2000f8e28ff */
[----:B------:R-:W-:Y:S01]  /*0280*/  IMAD.SHL.U32 R6, R6, 0x8, RZ ;  /* 0x0000000806067824 */ /* 0x000fe200078e00ff */
[----:B------:R-:W-:Y:S01]  /*0290*/  LOP3.LUT R34, R0, 0x18, RZ, 0xc0, !PT ;  /* 0x0000001800227812 */ /* 0x000fe200078ec0ff */
[----:B------:R-:W0:Y:S01]  /*02a0*/  LDCU UR6, c[0x0][0x3a8] ;  /* 0x00007500ff0677ac */ /* 0x000e220008000800 */
[----:B------:R-:W-:-:S02]  /*02b0*/  LEA R2, R2, UR4, 0x1 ;  /* 0x0000000402027c11 */ /* 0x000fc4000f8e08ff */
[----:B------:R-:W-:Y:S01]  /*02c0*/  LOP3.LUT R18, R6, 0x8, R5, 0xe2, !PT ;  /* 0x0000000806127812 */ /* 0x000fe200078ee205 */
[----:B----4-:R-:W-:Y:S01]  /*02d0*/  IMAD.WIDE.U32 R34, R26, 0x20, R34 ;  /* 0x000000201a227825 */ /* 0x010fe200078e0022 */
[----:B------:R-:W-:Y:S02]  /*02e0*/  SHF.R.U32.HI R5, RZ, 0x4, R15 ;  /* 0x00000004ff057819 */ /* 0x000fe4000001160f */
[----:B------:R-:W-:Y:S02]  /*02f0*/  LOP3.LUT R6, R4, 0x10, RZ, 0xc0, !PT ;  /* 0x0000001004067812 */ /* 0x000fe400078ec0ff */
[----:B------:R-:W-:Y:S01]  /*0300*/  IADD3 R23, P4, PT, R34, 0x2, RZ ;  /* 0x0000000222177810 */ /* 0x000fe20007f9e0ff */
[----:B------:R-:W-:Y:S01]  /*0310*/  IMAD.SHL.U32 R15, R5, 0x8, RZ ;  /* 0x00000008050f7824 */ /* 0x000fe200078e00ff */
[----:B------:R-:W-:Y:S01]  /*0320*/  LOP3.LUT R5, R4, 0x30, RZ, 0xc0, !PT ;  /* 0x0000003004057812 */ /* 0x000fe200078ec0ff */
[----:B------:R-:W-:Y:S01]  /*0330*/  IMAD.IADD R7, R7, 0x1, R6 ;  /* 0x0000000107077824 */ /* 0x000fe200078e0206 */
[----:B------:R-:W-:Y:S01]  /*0340*/  LEA R6, R21, UR4, 0x6 ;  /* 0x0000000415067c11 */ /* 0x000fe2000f8e30ff */
[C-C-:B------:R-:W-:Y:S01]  /*0350*/  IMAD R4, R18.reuse, 0x10, R15.reuse ;  /* 0x0000001012047824 */ /* 0x140fe200078e020f */
[-C--:B---3--:R-:W-:Y:S01]  /*0360*/  ISETP.GE.U32.AND P0, PT, R23, R24.reuse, PT ;  /* 0x000000181700720c */ /* 0x088fe20003f06070 */
[----:B------:R-:W-:Y:S01]  /*0370*/  IMAD R15, R18, 0x20, R15 ;  /* 0x00000020120f7824 */ /* 0x000fe200078e020f */
[----:B------:R-:W-:Y:S01]  /*0380*/  LOP3.LUT R0, R0, 0x8, RZ, 0xc0, !PT ;  /* 0x0000000800007812 */ /* 0x000fe200078ec0ff */
[----:B------:R-:W-:Y:S01]  /*0390*/  IMAD.IADD R6, R6, 0x1, R5 ;  /* 0x0000000106067824 */ /* 0x000fe200078e0205 */
[----:B------:R-:W-:Y:S01]  /*03a0*/  UMOV UR4, URZ ;  /* 0x000000ff00047c82 */ /* 0x000fe20008000000 */
[----:B------:R-:W-:Y:S01]  /*03b0*/  IMAD.U32 R5, R4, 0x2, R3 ;  /* 0x0000000204057824 */ /* 0x000fe200078e0003 */
[----:B------:R-:W-:Y:S01]  /*03c0*/  LOP3.LUT R3, R28, 0x1, RZ, 0xc0, !PT ;  /* 0x000000011c037812 */ /* 0x000fe200078ec0ff */
[----:B------:R-:W-:-:S04]  /*03d0*/  IMAD.WIDE.U32 R18, R21, R24, R34 ;  /* 0x0000001815127225 */ /* 0x000fc800078e0022 */
[----:B------:R-:W-:Y:S01]  /*03e0*/  IMAD.WIDE.U32 R16, R3, 0x10, R16 ;  /* 0x0000001003107825 */ /* 0x000fe200078e0010 */
[----:B------:R-:W-:Y:S02]  /*03f0*/  SHF.R.S32.HI R3, RZ, 0x1f, R24 ;  /* 0x0000001fff037819 */ /* 0x000fe40000011418 */
[----:B--2---:R-:W-:Y:S01]  /*0400*/  LEA R30, P2, R18, UR14, 0x1 ;  /* 0x0000000e121e7c11 */ /* 0x004fe2000f8408ff */
[----:B------:R-:W-:Y:S01]  /*0410*/  IMAD.U32 R4, R15, 0x2, R2 ;  /* 0x000000020f047824 */ /* 0x000fe200078e0002 */
[----:B------:R-:W-:Y:S01]  /*0420*/  IADD3 R15, P5, PT, R34, 0x4, RZ ;  /* 0x00000004220f7810 */ /* 0x000fe20007fbe0ff */
[----:B------:R-:W-:Y:S01]  /*0430*/  IMAD R21, R21, R3, R19 ;  /* 0x0000000315157224 */ /* 0x000fe200078e0213 */
[----:B------:R-:W-:Y:S01]  /*0440*/  IADD3 R32, P3, PT, R16, UR12, RZ ;  /* 0x0000000c10207c10 */ /* 0x000fe2000ff7e0ff */
[--C-:B------:R-:W-:Y:S01]  /*0450*/  IMAD.X R16, RZ, RZ, R35.reuse, P4 ;  /* 0x000000ffff107224 */ /* 0x100fe200020e0623 */
[----:B------:R-:W-:Y:S01]  /*0460*/  ISETP.GE.U32.AND P1, PT, R15, R24, PT ;  /* 0x000000180f00720c */ /* 0x000fe20003f26070 */
[----:B------:R-:W-:Y:S01]  /*0470*/  IMAD.X R2, RZ, RZ, R35, P5 ;  /* 0x000000ffff027224 */ /* 0x000fe200028e0623 */
[----:B------:R-:W-:Y:S01]  /*0480*/  IADD3 R30, P5, PT, R30, 0xe, RZ ;  /* 0x0000000e1e1e7810 */ /* 0x000fe20007fbe0ff */
[----:B------:R-:W-:Y:S01]  /*0490*/  IMAD.MOV.U32 R15, RZ, RZ, RZ ;  /* 0x000000ffff0f7224 */ /* 0x000fe200078e00ff */
[----:B------:R-:W-:-:S02]  /*04a0*/  LEA.HI.X R18, R18, UR15, R21, 0x1, P2 ;  /* 0x0000000f12127c11 */ /* 0x000fc400090f0c15 */
[----:B------:R-:W-:Y:S02]  /*04b0*/  IADD3 R32, P4, PT, R32, 0x8, RZ ;  /* 0x0000000820207810 */ /* 0x000fe40007f9e0ff */
[-C--:B------:R-:W-:Y:S01]  /*04c0*/  ISETP.GE.U32.AND.EX P1, PT, R2, R3.reuse, PT, P1 ;  /* 0x000000030200720c */ /* 0x080fe20003f26110 */
[----:B------:R-:W-:Y:S01]  /*04d0*/  IMAD.MOV.U32 R2, RZ, RZ, RZ ;  /* 0x000000ffff027224 */ /* 0x000fe200078e00ff */
[----:B------:R-:W-:Y:S01]  /*04e0*/  ISETP.GE.U32.AND.EX P0, PT, R16, R3, PT, P0 ;  /* 0x000000031000720c */ /* 0x000fe20003f06100 */
[----:B------:R-:W-:Y:S01]  /*04f0*/  IMAD.X R31, RZ, RZ, R18, P5 ;  /* 0x000000ffff1f7224 */ /* 0x000fe200028e0612 */
[----:B0-----:R-:W-:-:S11]  /*0500*/  IADD3.X R33, PT, PT, RZ, UR13, R17, P4, P3 ;  /* 0x0000000dff217c10 */ /* 0x001fd6000a7e6411 */
.L_x_7:
[----:B------:R-:W-:Y:S01]  /*0510*/  ISETP.GT.U32.AND P2, PT, R28, 0x3f, PT ;  /* 0x0000003f1c00780c */ /* 0x000fe20003f44070 */
[----:B------:R-:W-:-:S12]  /*0520*/  BSSY.RECONVERGENT B0, `(.L_x_1) ;  /* 0x0000091000007945 */ /* 0x000fd80003800200 */
[----:B------:R-:W-:Y:S05]  /*0530*/  @P2 BRA `(.L_x_2) ;  /* 0x00000008003c2947 */ /* 0x000fea0003800000 */
[----:B------:R-:W0:Y:S01]  /*0540*/  LDC R21, c[0x0][0x3a8] ;  /* 0x0000ea00ff157b82 */ /* 0x000e220000000800 */
[----:B------:R-:W-:Y:S01]  /*0550*/  IADD3 R18, P3, PT, R0, 0x8, RZ ;  /* 0x0000000800127810 */ /* 0x000fe20007f7e0ff */
[----:B------:R-:W-:Y:S04]  /*0560*/  BSSY.RECONVERGENT B1, `(.L_x_3) ;  /* 0x0000048000017945 */ /* 0x000fe80003800200 */
[----:B------:R-:W-:Y:S02]  /*0570*/  IMAD.X R17, RZ, RZ, R2, P3 ;  /* 0x000000ffff117224 */ /* 0x000fe400018e0602 */
[----:B------:R-:W1:Y:S01]  /*0580*/  LDC R16, c[0x0][0x3a0] ;  /* 0x0000e800ff107b82 */ /* 0x000e620000000800 */
[----:B0-----:R-:W-:-:S04]  /*0590*/  ISETP.GT.U32.AND P2, PT, R18, R21, PT ;  /* 0x000000151200720c */ /* 0x001fc80003f44070 */
[----:B------:R-:W-:-:S04]  /*05a0*/  ISETP.GT.U32.AND.EX P2, PT, R17, UR7, PT, P2 ;  /* 0x0000000711007c0c */ /* 0x000fc8000bf44120 */
[----:B-1----:R-:W-:-:S13]  /*05b0*/  ISETP.GE.U32.OR P2, PT, R25, R16, P2 ;  /* 0x000000101900720c */ /* 0x002fda0001746470 */
[----:B------:R-:W-:Y:S05]  /*05c0*/  @P2 BRA `(.L_x_4) ;  /* 0x00000000000c2947 */ /* 0x000fea0003800000 */
[----:B------:R-:W2:Y:S04]  /*05d0*/  LDG.E.128 R16, desc[UR8][R32.64+-0x8] ;  /* 0xfffff80820107981 */ /* 0x000ea8000c1e1d00 */
[----:B--2---:R0:W-:Y:S01]  /*05e0*/  STS.128 [R7], R16 ;  /* 0x0000001007007388 */ /* 0x0041e20000000c00 */
[----:B------:R-:W-:Y:S05]  /*05f0*/  BRA `(.L_x_5) ;  /* 0x0000000000f87947 */ /* 0x000fea0003800000 */
.L_x_4:
[C---:B------:R-:W-:Y:S02]  /*0600*/  IADD3 R18, P5, PT, R0.reuse, 0x2, RZ ;  /* 0x0000000200127810 */ /* 0x040fe40007fbe0ff */
[----:B------:R-:W-:Y:S02]  /*0610*/  IADD3 R20, P3, PT, R0, 0x1, RZ ;  /* 0x0000000100147810 */ /* 0x000fe40007f7e0ff */
[-C--:B------:R-:W-:Y:S01]  /*0620*/  ISETP.GE.U32.AND P6, PT, R18, R21.reuse, PT ;  /* 0x000000151200720c */ /* 0x080fe20003fc6070 */
[--C-:B------:R-:W-:Y:S01]  /*0630*/  IMAD.X R17, RZ, RZ, R2.reuse, P5 ;  /* 0x000000ffff117224 */ /* 0x100fe200028e0602 */
[----:B------:R-:W-:Y:S01]  /*0640*/  IADD3 R18, P4, PT, R0, 0x3, RZ ;  /* 0x0000000300127810 */ /* 0x000fe20007f9e0ff */
[--C-:B------:R-:W-:Y:S01]  /*0650*/  IMAD.X R19, RZ, RZ, R2.reuse, P3 ;  /* 0x000000ffff137224 */ /* 0x100fe200018e0602 */
[----:B------:R-:W-:Y:S02]  /*0660*/  ISETP.GE.U32.AND P2, PT, R20, R21, PT ;  /* 0x000000151400720c */ /* 0x000fe40003f46070 */
[----:B------:R-:W-:Y:S01]  /*0670*/  ISETP.GE.U32.AND.EX P6, PT, R17, UR7, PT, P6 ;  /* 0x0000000711007c0c */ /* 0x000fe2000bfc6160 */
[----:B------:R-:W-:Y:S01]  /*0680*/  IMAD.X R17, RZ, RZ, R2, P4 ;  /* 0x000000ffff117224 */ /* 0x000fe200020e0602 */
[----:B------:R-:W-:-:S02]  /*0690*/  ISETP.GE.U32.AND.EX P2, PT, R19, UR7, PT, P2 ;  /* 0x0000000713007c0c */ /* 0x000fc4000bf46120 */
[----:B------:R-:W-:Y:S02]  /*06a0*/  ISETP.GE.U32.AND P3, PT, R18, R21, PT ;  /* 0x000000151200720c */ /* 0x000fe40003f66070 */
[-C--:B------:R-:W-:Y:S02]  /*06b0*/  ISETP.LT.U32.AND P2, PT, R25, R16.reuse, !P2 ;  /* 0x000000101900720c */ /* 0x080fe40005741070 */
[----:B------:R-:W-:Y:S02]  /*06c0*/  ISETP.GE.U32.AND.EX P3, PT, R17, UR7, PT, P3 ;  /* 0x0000000711007c0c */ /* 0x000fe4000bf66130 */
[CC--:B------:R-:W-:Y:S02]  /*06d0*/  ISETP.LT.U32.AND P6, PT, R25.reuse, R16.reuse, !P6 ;  /* 0x000000101900720c */ /* 0x0c0fe400077c1070 */
[----:B------:R-:W-:-:S07]  /*06e0*/  ISETP.LT.U32.AND P3, PT, R25, R16, !P3 ;  /* 0x000000101900720c */ /* 0x000fce0005f61070 */
[----:B------:R-:W2:Y:S04]  /*06f0*/  @P2 LDG.E.U16 R18, desc[UR8][R32.64+-0x6] ;  /* 0xfffffa0820122981 */ /* 0x000ea8000c1e1500 */
[----:B------:R-:W3:Y:S04]  /*0700*/  @P6 LDG.E.U16 R20, desc[UR8][R32.64+-0x4] ;  /* 0xfffffc0820146981 */ /* 0x000ee8000c1e1500 */
[----:B------:R-:W4:Y:S01]  /*0710*/  @P3 LDG.E.U16 R22, desc[UR8][R32.64+-0x2] ;  /* 0xfffffe0820163981 */ /* 0x000f22000c1e1500 */
[----:B------:R-:W-:-:S03]  /*0720*/  IADD3 R17, P5, PT, R0, 0x4, RZ ;  /* 0x0000000400117810 */ /* 0x000fc60007fbe0ff */
[----:B------:R-:W-:Y:S01]  /*0730*/  @!P2 STS.U16 [R7+0x2], RZ ;  /* 0x000002ff0700a388 */ /* 0x000fe20000000400 */
[----:B------:R-:W-:Y:S01]  /*0740*/  ISETP.GE.U32.AND P4, PT, R17, R21, PT ;  /* 0x000000151100720c */ /* 0x000fe20003f86070 */
[----:B------:R-:W-:Y:S02]  /*0750*/  IMAD.X R23, RZ, RZ, R2, P5 ;  /* 0x000000ffff177224 */ /* 0x000fe400028e0602 */
[----:B------:R-:W-:Y:S03]  /*0760*/  @!P6 STS.U16 [R7+0x4], RZ ;  /* 0x000004ff0700e388 */ /* 0x000fe60000000400 */
[----:B------:R-:W-:Y:S01]  /*0770*/  ISETP.GE.U32.AND.EX P4, PT, R23, UR7, PT, P4 ;  /* 0x0000000717007c0c */ /* 0x000fe2000bf86140 */
[----:B------:R-:W-:Y:S03]  /*0780*/  @!P3 STS.U16 [R7+0x6], RZ ;  /* 0x000006ff0700b388 */ /* 0x000fe60000000400 */
[----:B------:R-:W-:Y:S01]  /*0790*/  ISETP.LT.U32.AND P4, PT, R25, R16, !P4 ;  /* 0x000000101900720c */ /* 0x000fe20006781070 */
[----:B--2---:R0:W-:Y:S01]  /*07a0*/  @P2 STS.U16 [R7+0x2], R18 ;  /* 0x0000021207002388 */ /* 0x0041e20000000400 */
[----:B------:R-:W-:-:S03]  /*07b0*/  IADD3 R36, P2, PT, R0, 0x5, RZ ;  /* 0x0000000500247810 */ /* 0x000fc60007f5e0ff */
[----:B---3--:R1:W-:Y:S01]  /*07c0*/  @P6 STS.U16 [R7+0x4], R20 ;  /* 0x0000041407006388 */ /* 0x0083e20000000400 */
[-C--:B------:R-:W-:Y:S01]  /*07d0*/  ISETP.GE.U32.AND P6, PT, R36, R21.reuse, PT ;  /* 0x000000152400720c */ /* 0x080fe20003fc6070 */
[--C-:B------:R-:W-:Y:S01]  /*07e0*/  IMAD.X R19, RZ, RZ, R2.reuse, P2 ;  /* 0x000000ffff137224 */ /* 0x100fe200010e0602 */
[C---:B------:R-:W-:Y:S01]  /*07f0*/  IADD3 R36, P5, PT, R0.reuse, 0x7, RZ ;  /* 0x0000000700247810 */ /* 0x040fe20007fbe0ff */
[----:B----4-:R2:W-:Y:S01]  /*0800*/  @P3 STS.U16 [R7+0x6], R22 ;  /* 0x0000061607003388 */ /* 0x0105e20000000400 */
[C---:B------:R-:W-:Y:S02]  /*0810*/  IADD3 R17, P3, PT, R0.reuse, 0x6, RZ ;  /* 0x0000000600117810 */ /* 0x040fe40007f7e0ff */
[----:B------:R-:W-:Y:S02]  /*0820*/  ISETP.GE.U32.AND.EX P6, PT, R19, UR7, PT, P6 ;  /* 0x0000000713007c0c */ /* 0x000fe4000bfc6160 */
[-C--:B------:R-:W-:Y:S01]  /*0830*/  ISETP.GE.U32.AND P2, PT, R17, R21.reuse, PT ;  /* 0x000000151100720c */ /* 0x080fe20003f46070 */
[--C-:B------:R-:W-:Y:S01]  /*0840*/  IMAD.X R17, RZ, RZ, R2.reuse, P5 ;  /* 0x000000ffff117224 */ /* 0x100fe200028e0602 */
[-C--:B------:R-:W-:Y:S01]  /*0850*/  ISETP.GE.U32.AND P5, PT, R0, R21.reuse, PT ;  /* 0x000000150000720c */ /* 0x080fe20003fa6070 */
[----:B0-----:R-:W-:Y:S01]  /*0860*/  IMAD.X R18, RZ, RZ, R2, P3 ;  /* 0x000000ffff127224 */ /* 0x001fe200018e0602 */
[----:B------:R-:W-:-:S02]  /*0870*/  ISETP.GE.U32.AND P3, PT, R36, R21, PT ;  /* 0x000000152400720c */ /* 0x000fc40003f66070 */
[----:B------:R-:W-:Y:S02]  /*0880*/  ISETP.GE.U32.AND.EX P5, PT, R2, UR7, PT, P5 ;  /* 0x0000000702007c0c */ /* 0x000fe4000bfa6150 */
[----:B------:R-:W-:Y:S02]  /*0890*/  ISETP.GE.U32.AND.EX P2, PT, R18, UR7, PT, P2 ;  /* 0x0000000712007c0c */ /* 0x000fe4000bf46120 */
[-C--:B------:R-:W-:Y:S01]  /*08a0*/  ISETP.GE.U32.OR P5, PT, R25, R16.reuse, P5 ;  /* 0x000000101900720c */ /* 0x080fe20002fa6470 */
[----:B------:R-:W3:Y:S01]  /*08b0*/  @P4 LDG.E.U16 R18, desc[UR8][R32.64] ;  /* 0x0000000820124981 */ /* 0x000ee2000c1e1500 */
[----:B------:R-:W-:Y:S02]  /*08c0*/  ISETP.GE.U32.AND.EX P3, PT, R17, UR7, PT, P3 ;  /* 0x0000000711007c0c */ /* 0x000fe4000bf66130 */
[CC--:B------:R-:W-:Y:S02]  /*08d0*/  ISETP.LT.U32.AND P6, PT, R25.reuse, R16.reuse, !P6 ;  /* 0x000000101900720c */ /* 0x0c0fe400077c1070 */
[----:B------:R-:W-:-:S02]  /*08e0*/  ISETP.LT.U32.AND P2, PT, R25, R16, !P2 ;  /* 0x000000101900720c */ /* 0x000fc40005741070 */
[----:B------:R-:W-:-:S05]  /*08f0*/  ISETP.LT.U32.AND P3, PT, R25, R16, !P3 ;  /* 0x000000101900720c */ /* 0x000fca0005f61070 */
[----:B------:R-:W4:Y:S04]  /*0900*/  @!P5 LDG.E.U16 R16, desc[UR8][R32.64+-0x8] ;  /* 0xfffff8082010d981 */ /* 0x000f28000c1e1500 */
[----:B-1----:R-:W5:Y:S04]  /*0910*/  @P6 LDG.E.U16 R20, desc[UR8][R32.64+0x2] ;  /* 0x0000020820146981 */ /* 0x002f68000c1e1500 */
[----:B--2---:R-:W2:Y:S04]  /*0920*/  @P2 LDG.E.U16 R22, desc[UR8][R32.64+0x4] ;  /* 0x0000040820162981 */ /* 0x004ea8000c1e1500 */
[----:B------:R-:W4:Y:S04]  /*0930*/  @P3 LDG.E.U16 R36, desc[UR8][R32.64+0x6] ;  /* 0x0000060820243981 */ /* 0x000f28000c1e1500 */
[----:B------:R1:W-:Y:S04]  /*0940*/  @!P4 STS.U16 [R7+0x8], RZ ;  /* 0x000008ff0700c388 */ /* 0x0003e80000000400 */
[----:B------:R1:W-:Y:S04]  /*0950*/  @!P6 STS.U16 [R7+0xa], RZ ;  /* 0x00000aff0700e388 */ /* 0x0003e80000000400 */
[----:B------:R1:W-:Y:S04]  /*0960*/  @!P2 STS.U16 [R7+0xc], RZ ;  /* 0x00000cff0700a388 */ /* 0x0003e80000000400 */
[----:B------:R1:W-:Y:S04]  /*0970*/  @!P3 STS.U16 [R7+0xe], RZ ;  /* 0x00000eff0700b388 */ /* 0x0003e80000000400 */
[----:B---3--:R1:W-:Y:S01]  /*0980*/  @P4 STS.U16 [R7+0x8], R18 ;  /* 0x0000081207004388 */ /* 0x0083e20000000400 */
[----:B------:R-:W-:-:S03]  /*0990*/  @P5 PRMT R16, RZ, 0x7610, R16 ;  /* 0x00007610ff105816 */ /* 0x000fc60000000010 */
[----:B-----5:R1:W-:Y:S04]  /*09a0*/  @P6 STS.U16 [R7+0xa], R20 ;  /* 0x00000a1407006388 */ /* 0x0203e80000000400 */
[----:B--2---:R1:W-:Y:S04]  /*09b0*/  @P2 STS.U16 [R7+0xc], R22 ;  /* 0x00000c1607002388 */ /* 0x0043e80000000400 */
[----:B----4-:R1:W-:Y:S04]  /*09c0*/  STS.U16 [R7], R16 ;  /* 0x0000001007007388 */ /* 0x0103e80000000400 */
[----:B------:R1:W-:Y:S02]  /*09d0*/  @P3 STS.U16 [R7+0xe], R36 ;  /* 0x00000e2407003388 */ /* 0x0003e40000000400 */
.L_x_5:
[----:B------:R-:W-:Y:S05]  /*09e0*/  BSYNC.RECONVERGENT B1 ;  /* 0x0000000000017941 */ /* 0x000fea0003800200 */
.L_x_3:
[----:B0-----:R-:W0:Y:S01]  /*09f0*/  LDC R17, c[0x0][0x3a4] ;  /* 0x0000e900ff117b82 */ /* 0x001e220000000800 */
[----:B-1----:R-:W-:Y:S02]  /*0a00*/  IADD3 R16, P3, PT, R34, 0x8, RZ ;  /* 0x0000000822107810 */ /* 0x002fe40007f7e0ff */
[----:B------:R-:W-:-:S04]  /*0a10*/  SHF.R.U32.HI R18, RZ, 0x2, R28 ;  /* 0x00000002ff127819 */ /* 0x000fc8000001161c */
[----:B------:R-:W-:-:S05]  /*0a20*/  IADD3 R18, P4, PT, R18, UR4, RZ ;  /* 0x0000000412127c10 */ /* 0x000fca000ff9e0ff */
[----:B------:R-:W-:Y:S01]  /*0a30*/  IMAD.X R22, RZ, RZ, UR5, P4 ;  /* 0x00000005ff167e24 */ /* 0x000fe2000a0e06ff */
[----:B0-----:R-:W-:Y:S01]  /*0a40*/  ISETP.GT.U32.AND P2, PT, R16, R17, PT ;  /* 0x000000111000720c */ /* 0x001fe20003f44070 */
[----:B------:R-:W-:Y:S01]  /*0a50*/  IMAD.X R16, RZ, RZ, R35, P3 ;  /* 0x000000ffff107224 */ /* 0x000fe200018e0623 */
[----:B------:R-:W-:-:S04]  /*0a60*/  ISETP.LT.U32.AND P3, PT, R18, R21, PT ;  /* 0x000000151200720c */ /* 0x000fc80003f61070 */
[----:B------:R-:W-:-:S04]  /*0a70*/  ISETP.GT.U32.AND.EX P2, PT, R16, R3, PT, P2 ;  /* 0x000000031000720c */ /* 0x000fc80003f44120 */
[----:B------:R-:W-:-:S13]  /*0a80*/  ISETP.LT.U32.AND.EX P2, PT, R22, UR7, !P2, P3 ;  /* 0x0000000716007c0c */ /* 0x000fda000d741130 */
[----:B------:R-:W-:Y:S05]  /*0a90*/  @!P2 BRA `(.L_x_6) ;  /* 0x00000000000ca947 */ /* 0x000fea0003800000 */
[----:B------:R-:W2:Y:S04]  /*0aa0*/  LDG.E.128 R16, desc[UR8][R30.64+-0xe] ;  /* 0xfffff2081e107981 */ /* 0x000ea8000c1e1d00 */
[----:B--2---:R0:W-:Y:S01]  /*0ab0*/  STS.128 [R6], R16 ;  /* 0x0000001006007388 */ /* 0x0041e20000000c00 */
[----:B------:R-:W-:Y:S05]  /*0ac0*/  BRA `(.L_x_2) ;  /* 0x0000000000d87947 */ /* 0x000fea0003800000 */
.L_x_6:
[C---:B------:R-:W-:Y:S02]  /*0ad0*/  IADD3 R18, P2, PT, R34.reuse, 0x1, RZ ;  /* 0x0000000122127810 */ /* 0x040fe40007f5e0ff */
[----:B------:R-:W-:Y:S02]  /*0ae0*/  IADD3 R16, P4, PT, R34, 0x3, RZ ;  /* 0x0000000322107810 */ /* 0x000fe40007f9e0ff */
[-C--:B------:R-:W-:Y:S01]  /*0af0*/  ISETP.GE.U32.AND P6, PT, R18, R17.reuse, PT ;  /* 0x000000111200720c */ /* 0x080fe20003fc6070 */
[--C-:B------:R-:W-:Y:S01]  /*0b00*/  IMAD.X R18, RZ, RZ, R35.reuse, P2 ;  /* 0x000000ffff127224 */ /* 0x100fe200010e0623 */
[----:B------:R-:W-:Y:S01]  /*0b10*/  ISETP.GE.U32.AND P5, PT, R16, R17, PT ;  /* 0x000000111000720c */ /* 0x000fe20003fa6070 */
[----:B------:R-:W-:-:S03]  /*0b20*/  IMAD.X R16, RZ, RZ, R35, P4 ;  /* 0x000000ffff107224 */ /* 0x000fc600020e0623 */
[-C--:B------:R-:W-:Y:S02]  /*0b30*/  ISETP.GE.U32.AND.EX P6, PT, R18, R3.reuse, PT, P6 ;  /* 0x000000031200720c */ /* 0x080fe40003fc6160 */
[----:B------:R-:W-:Y:S02]  /*0b40*/  ISETP.GE.U32.AND.EX P5, PT, R16, R3, PT, P5 ;  /* 0x000000031000720c */ /* 0x000fe40003fa6150 */
[C---:B------:R-:W-:Y:S02]  /*0b50*/  ISETP.LT.U32.AND.EX P6, PT, R22.reuse, UR7, !P6, P3 ;  /* 0x0000000716007c0c */ /* 0x040fe4000f7c1130 */
[----:B------:R-:W-:Y:S02]  /*0b60*/  ISETP.LT.U32.AND.EX P5, PT, R22, UR7, !P5, P3 ;  /* 0x0000000716007c0c */ /* 0x000fe4000efa1130 */
[----:B------:R-:W-:-:S04]  /*0b70*/  IADD3 R16, P4, PT, R34, 0x5, RZ ;  /* 0x0000000522107810 */ /* 0x000fc80007f9e0ff */
[----:B------:R-:W-:Y:S01]  /*0b80*/  ISETP.GE.U32.AND P2, PT, R16, R17, PT ;  /* 0x000000111000720c */ /* 0x000fe20003f46070 */
[----:B------:R-:W-:-:S04]  /*0b90*/  IMAD.X R16, RZ, RZ, R35, P4 ;  /* 0x000000ffff107224 */ /* 0x000fc800020e0623 */
[----:B------:R-:W2:Y:S01]  /*0ba0*/  @P6 LDG.E.U16 R19, desc[UR8][R30.64+-0xc] ;  /* 0xfffff4081e136981 */ /* 0x000ea2000c1e1500 */
[----:B------:R-:W-:-:S03]  /*0bb0*/  ISETP.GE.U32.AND.EX P2, PT, R16, R3, PT, P2 ;  /* 0x000000031000720c */ /* 0x000fc60003f46120 */
[----:B------:R-:W3:Y:S01]  /*0bc0*/  @P5 LDG.E.U16 R21, desc[UR8][R30.64+-0x8] ;  /* 0xfffff8081e155981 */ /* 0x000ee2000c1e1500 */
[----:B------:R-:W-:-:S13]  /*0bd0*/  ISETP.LT.U32.AND.EX P2, PT, R22, UR7, !P2, P3 ;  /* 0x0000000716007c0c */ /* 0x000fda000d741130 */
[----:B------:R-:W4:Y:S01]  /*0be0*/  @P2 LDG.E.U16 R23, desc[UR8][R30.64+-0x4] ;  /* 0xfffffc081e172981 */ /* 0x000f22000c1e1500 */
[----:B------:R-:W-:-:S03]  /*0bf0*/  ISETP.GE.U32.AND P4, PT, R34, R17, PT ;  /* 0x000000112200720c */ /* 0x000fc60003f86070 */
[----:B------:R-:W-:Y:S01]  /*0c00*/  @!P6 STS.U16 [R6+0x2], RZ ;  /* 0x000002ff0600e388 */ /* 0x000fe20000000400 */
[----:B------:R-:W-:-:S03]  /*0c10*/  ISETP.GE.U32.AND.EX P4, PT, R35, R3, PT, P4 ;  /* 0x000000032300720c */ /* 0x000fc60003f86140 */
[----:B------:R-:W-:Y:S01]  /*0c20*/  @!P5 STS.U16 [R6+0x6], RZ ;  /* 0x000006ff0600d388 */ /* 0x000fe20000000400 */
[----:B------:R-:W-:-:S03]  /*0c30*/  ISETP.LT.U32.AND.EX P4, PT, R22, UR7, !P4, P3 ;  /* 0x0000000716007c0c */ /* 0x000fc6000e781130 */
[----:B------:R-:W-:Y:S04]  /*0c40*/  @!P2 STS.U16 [R6+0xa], RZ ;  /* 0x00000aff0600a388 */ /* 0x000fe80000000400 */
[----:B--2---:R0:W-:Y:S01]  /*0c50*/  @P6 STS.U16 [R6+0x2], R19 ;  /* 0x0000021306006388 */ /* 0x0041e20000000400 */
[----:B------:R-:W-:-:S03]  /*0c60*/  IADD3 R18, P6, PT, R34, 0x6, RZ ;  /* 0x0000000622127810 */ /* 0x000fc60007fde0ff */
[----:B---3--:R1:W-:Y:S01]  /*0c70*/  @P5 STS.U16 [R6+0x6], R21 ;  /* 0x0000061506005388 */ /* 0x0083e20000000400 */
[----:B------:R-:W-:Y:S01]  /*0c80*/  IADD3 R16, P5, PT, R34, 0x7, RZ ;  /* 0x0000000722107810 */ /* 0x000fe20007fbe0ff */
[----:B------:R-:W-:Y:S01]  /*0c90*/  IMAD.X R20, RZ, RZ, R35, P6 ;  /* 0x000000ffff147224 */ /* 0x000fe200030e0623 */
[----:B------:R-:W-:-:S03]  /*0ca0*/  ISETP.GE.U32.AND P6, PT, R18, R17, PT ;  /* 0x000000111200720c */ /* 0x000fc60003fc6070 */
[----:B------:R-:W-:Y:S01]  /*0cb0*/  IMAD.X R18, RZ, RZ, R35, P5 ;  /* 0x000000ffff127224 */ /* 0x000fe200028e0623 */
[----:B------:R-:W-:Y:S02]  /*0cc0*/  ISETP.GE.U32.AND P5, PT, R16, R17, PT ;  /* 0x000000111000720c */ /* 0x000fe40003fa6070 */
[----:B------:R-:W-:Y:S02]  /*0cd0*/  @!P4 PRMT R17, RZ, 0x7610, R17 ;  /* 0x00007610ff11c816 */ /* 0x000fe40000000011 */
[-C--:B------:R-:W-:Y:S02]  /*0ce0*/  ISETP.GE.U32.AND.EX P6, PT, R20, R3.reuse, PT, P6 ;  /* 0x000000031400720c */ /* 0x080fe40003fc6160 */
[----:B------:R-:W-:Y:S01]  /*0cf0*/  ISETP.GE.U32.AND.EX P5, PT, R18, R3, PT, P5 ;  /* 0x000000031200720c */ /* 0x000fe20003fa6150 */
[----:B----4-:R2:W-:Y:S01]  /*0d00*/  @P2 STS.U16 [R6+0xa], R23 ;  /* 0x00000a1706002388 */ /* 0x0105e20000000400 */
[C---:B------:R-:W-:Y:S02]  /*0d10*/  ISETP.LT.U32.AND.EX P6, PT, R22.reuse, UR7, !P6, P3 ;  /* 0x0000000716007c0c */ /* 0x040fe4000f7c1130 */
[C---:B------:R-:W-:Y:S01]  /*0d20*/  ISETP.LT.U32.AND.EX P2, PT, R22.reuse, UR7, !P0, P3 ;  /* 0x0000000716007c0c */ /* 0x040fe2000c741130 */
[----:B------:R-:W3:Y:S01]  /*0d30*/  @P4 LDG.E.U16 R17, desc[UR8][R30.64+-0xe] ;  /* 0xfffff2081e114981 */ /* 0x000ee2000c1e1500 */
[----:B------:R-:W-:-:S02]  /*0d40*/  ISETP.LT.U32.AND.EX P4, PT, R22, UR7, !P1, P3 ;  /* 0x0000000716007c0c */ /* 0x000fc4000cf81130 */
[----:B------:R-:W-:-:S07]  /*0d50*/  ISETP.LT.U32.AND.EX P5, PT, R22, UR7, !P5, P3 ;  /* 0x0000000716007c0c */ /* 0x000fce000efa1130 */
[----:B------:R-:W4:Y:S04]  /*0d60*/  @P6 LDG.E.U16 R29, desc[UR8][R30.64+-0x2] ;  /* 0xfffffe081e1d6981 */ /* 0x000f28000c1e1500 */
[----:B0-----:R-:W5:Y:S04]  /*0d70*/  @P2 LDG.E.U16 R19, desc[UR8][R30.64+-0xa] ;  /* 0xfffff6081e132981 */ /* 0x001f68000c1e1500 */
[----:B-1----:R-:W2:Y:S04]  /*0d80*/  @P4 LDG.E.U16 R21, desc[UR8][R30.64+-0x6] ;  /* 0xfffffa081e154981 */ /* 0x002ea8000c1e1500 */
[----:B------:R-:W2:Y:S04]  /*0d90*/  @P5 LDG.E.U16 R37, desc[UR8][R30.64] ;  /* 0x000000081e255981 */ /* 0x000ea8000c1e1500 */
[----:B------:R1:W-:Y:S04]  /*0da0*/  @!P6 STS.U16 [R6+0xc], RZ ;  /* 0x00000cff0600e388 */ /* 0x0003e80000000400 */
[----:B------:R1:W-:Y:S04]  /*0db0*/  @!P2 STS.U16 [R6+0x4], RZ ;  /* 0x000004ff0600a388 */ /* 0x0003e80000000400 */
[----:B------:R1:W-:Y:S04]  /*0dc0*/  @!P4 STS.U16 [R6+0x8], RZ ;  /* 0x000008ff0600c388 */ /* 0x0003e80000000400 */
[----:B------:R1:W-:Y:S04]  /*0dd0*/  @!P5 STS.U16 [R6+0xe], RZ ;  /* 0x00000eff0600d388 */ /* 0x0003e80000000400 */
[----:B---3--:R1:W-:Y:S04]  /*0de0*/  STS.U16 [R6], R17 ;  /* 0x0000001106007388 */ /* 0x0083e80000000400 */
[----:B----4-:R1:W-:Y:S04]  /*0df0*/  @P6 STS.U16 [R6+0xc], R29 ;  /* 0x00000c1d06006388 */ /* 0x0103e80000000400 */
[----:B-----5:R1:W-:Y:S04]  /*0e00*/  @P2 STS.U16 [R6+0x4], R19 ;  /* 0x0000041306002388 */ /* 0x0203e80000000400 */
[----:B--2---:R1:W-:Y:S04]  /*0e10*/  @P4 STS.U16 [R6+0x8], R21 ;  /* 0x0000081506004388 */ /* 0x0043e80000000400 */
[----:B------:R1:W-:Y:S02]  /*0e20*/  @P5 STS.U16 [R6+0xe], R37 ;  /* 0x00000e2506005388 */ /* 0x0003e40000000400 */
.L_x_2:
[----:B------:R-:W-:Y:S05]  /*0e30*/  BSYNC.RECONVERGENT B0 ;  /* 0x0000000000007941 */ /* 0x000fea0003800200 */
.L_x_1:
[----:B------:R-:W-:Y:S01]  /*0e40*/  BAR.SYNC.DEFER_BLOCKING 0x0 ;  /* 0x0000000000007b1d */ /* 0x000fe20000010000 */
[----:B------:R-:W-:Y:S01]  /*0e50*/  UIADD3 UR4, UP0, UPT, UR4, 0x10, URZ ;  /* 0x0000001004047890 */ /* 0x000fe2000ff1e0ff */
[----:B------:R-:W-:Y:S02]  /*0e60*/  IADD3 R0, P2, PT, R0, 0x10, RZ ;  /* 0x0000001000007810 */ /* 0x000fe40007f5e0ff */
[----:B------:R-:W-:Y:S01]  /*0e70*/  LEA R30, P4, R24, R30, 0x5 ;  /* 0x0000001e181e7211 */ /* 0x000fe200078828ff */
[----:B------:R-:W-:Y:S01]  /*0e80*/  UIADD3.X UR5, UPT, UPT, URZ, UR5, URZ, UP0, !UPT ;  /* 0x00000005ff057290 */ /* 0x000fe200087fe4ff */
[----:B------:R-:W-:Y:S01]  /*0e90*/  IADD3 R32, P3, PT, R32, 0x20, RZ ;  /* 0x0000002020207810 */ /* 0x000fe20007f7e0ff */
[----:B------:R-:W-:Y:S01]  /*0ea0*/  UISETP.GE.U32.AND UP0, UPT, UR4, UR6, UPT ;  /* 0x000000060400728c */ /* 0x000fe2000bf06070 */
[----:B------:R-:W-:-:S03]  /*0eb0*/  IMAD.X R2, RZ, RZ, R2, P2 ;  /* 0x000000ffff027224 */ /* 0x000fc600010e0602 */
[----:B------:R-:W-:Y:S01]  /*0ec0*/  UISETP.GE.U32.AND.EX UP0, UPT, UR5, UR7, UPT, UP0 ;  /* 0x000000070500728c */ /* 0x000fe2000bf06100 */
[----:B------:R-:W-:Y:S01]  /*0ed0*/  IMAD.X R33, RZ, RZ, R33, P3 ;  /* 0x000000ffff217224 */ /* 0x000fe200018e0621 */
[----:B01----:R-:W-:Y:S04]  /*0ee0*/  LDSM.16.M88.4 R16, [R5] ;  /* 0x000000000510783b */ /* 0x003fe80000000200 */
[----:B------:R-:W0:Y:S02]  /*0ef0*/  LDSM.16.MT88.4 R20, [R4] ;  /* 0x000000000414783b */ /* 0x000e240000004200 */
[C---:B0-----:R-:W-:Y:S08]  /*0f00*/  HMMA.16816.F32 R8, R16.reuse, R20, R8 ;  /* 0x000000141008723c */ /* 0x041ff00000001808 */
[----:B------:R-:W-:Y:S01]  /*0f10*/  HMMA.16816.F32 R12, R16, R22, R12 ;  /* 0x00000016100c723c */ /* 0x000fe2000000180c */
[----:B------:R-:W-:-:S05]  /*0f20*/  SHF.L.U64.HI R17, R24, 0x5, R3 ;  /* 0x0000000518117819 */ /* 0x000fca0000010203 */
[----:B------:R-:W-:Y:S01]  /*0f30*/  IMAD.X R31, R31, 0x1, R17, P4 ;  /* 0x000000011f1f7824 */ /* 0x000fe200020e0611 */
[----:B------:R-:W-:Y:S06]  /*0f40*/  BAR.SYNC.DEFER_BLOCKING 0x0 ;  /* 0x0000000000007b1d */ /* 0x000fec0000010000 */
[----:B------:R-:W-:Y:S07]  /*0f50*/  BRA.U !UP0, `(.L_x_7) ;  /* 0xfffffff5086c7547 */ /* 0x000fee000b83ffff */
.L_x_0:
[----:B------:R-:W0:Y:S01]  /*0f60*/  LDCU.64 UR12, c[0x0][0x3a0] ;  /* 0x00007400ff0c77ac */ /* 0x000e220008000a00 */
[--C-:B------:R-:W-:Y:S01]  /*0f70*/  SHF.R.U32.HI R2, RZ, 0x1, R28.reuse ;  /* 0x00000001ff027819 */ /* 0x100fe2000001161c */
[----:B------:R-:W-:Y:S01]  /*0f80*/  IMAD.MOV.U32 R3, RZ, RZ, RZ ;  /* 0x000000ffff037224 */ /* 0x000fe200078e00ff */
[----:B------:R-:W-:Y:S02]  /*0f90*/  SHF.R.U32.HI R0, RZ, 0x2, R28 ;  /* 0x00000002ff007819 */ /* 0x000fe4000001161c */
[----:B------:R-:W-:Y:S02]  /*0fa0*/  LOP3.LUT R2, R2, 0x10, RZ, 0xc0, !PT ;  /* 0x0000001002027812 */ /* 0x000fe400078ec0ff */
[----:B------:R-:W-:-:S03]  /*0fb0*/  LOP3.LUT R0, R0, 0xf0, RZ, 0xc0, !PT ;  /* 0x000000f000007812 */ /* 0x000fc600078ec0ff */
[----:B----4-:R-:W-:-:S04]  /*0fc0*/  IMAD.WIDE.U32 R2, R26, 0x20, R2 ;  /* 0x000000201a027825 */ /* 0x010fc800078e0002 */
[----:B------:R-:W-:Y:S01]  /*0fd0*/  IMAD R7, R27, 0x20, R0 ;  /* 0x000000201b077824 */ /* 0x000fe200078e0200 */
[----:B0-----:R-:W-:Y:S02]  /*0fe0*/  USHF.R.S32.HI UR10, URZ, 0x1f, UR13 ;  /* 0x0000001fff0a7899 */ /* 0x001fe4000801140d */
[----:B------:R-:W-:-:S04]  /*0ff0*/  ISETP.GE.U32.AND P0, PT, R2, UR13, PT ;  /* 0x0000000d02007c0c */ /* 0x000fc8000bf06070 */
[----:B------:R-:W-:-:S04]  /*1000*/  ISETP.GE.U32.AND.EX P0, PT, R3, UR10, PT, P0 ;  /* 0x0000000a03007c0c */ /* 0x000fc8000bf06100 */
[----:B------:R-:W-:-:S13]  /*1010*/  ISETP.GE.U32.OR P0, PT, R7, UR12, P0 ;  /* 0x0000000c07007c0c */ /* 0x000fda0008706470 */
[----:B------:R-:W-:Y:S05]  /*1020*/  @P0 EXIT ;  /* 0x000000000000094d */ /* 0x000fea0003800000 */
[----:B------:R-:W0:Y:S01]  /*1030*/  S2R R5, SR_LANEID ;  /* 0x0000000000057919 */ /* 0x000e220000000000 */
[----:B------:R-:W1:Y:S01]  /*1040*/  S2UR UR5, SR_CgaCtaId ;  /* 0x00000000000579c3 */ /* 0x000e620000008800 */
[----:B------:R-:W-:Y:S01]  /*1050*/  UMOV UR4, 0x400 ;  /* 0x0000040000047882 */ /* 0x000fe20000000000 */
[----:B------:R-:W-:Y:S01]  /*1060*/  LOP3.LUT R17, R28, 0xf, RZ, 0xc0, !PT ;  /* 0x0000000f1c117812 */ /* 0x000fe200078ec0ff */
[----:B------:R-:W-:Y:S01]  /*1070*/  UIADD3 UR4, UPT, UPT, UR4, 0x800, URZ ;  /* 0x0000080004047890 */ /* 0x000fe2000fffe0ff */
[----:B------:R-:W-:Y:S01]  /*1080*/  SHF.R.U32.HI R28, RZ, 0x5, R28 ;  /* 0x00000005ff1c7819 */ /* 0x000fe2000001161c */
[----:B------:R-:W2:Y:S01]  /*1090*/  LDCU.64 UR6, c[0x0][0x398] ;  /* 0x00007300ff0677ac */ /* 0x000ea20008000a00 */
[----:B------:R-:W-:Y:S02]  /*10a0*/  IADD3 R2, P0, PT, R2, R17, RZ ;  /* 0x0000001102027210 */ /* 0x000fe40007f1e0ff */
[----:B------:R-:W-:Y:S01]  /*10b0*/  CS2R R22, SRZ ;  /* 0x0000000000167805 */ /* 0x000fe2000001ff00 */
[----:B------:R-:W-:-:S02]  /*10c0*/  IMAD.MOV.U32 R6, RZ, RZ, RZ ;  /* 0x000000ffff067224 */ /* 0x000fc400078e00ff */
[----:B------:R-:W-:Y:S01]  /*10d0*/  IMAD.X R3, RZ, RZ, R3, P0 ;  /* 0x000000ffff037224 */ /* 0x000fe200000e0603 */
[----:B------:R-:W-:-:S04]  /*10e0*/  ISETP.GE.U32.AND P0, PT, R2, UR13, PT ;  /* 0x0000000d02007c0c */ /* 0x000fc8000bf06070 */
[----:B------:R-:W-:Y:S02]  /*10f0*/  ISETP.GE.U32.AND.EX P0, PT, R3, UR10, PT, P0 ;  /* 0x0000000a03007c0c */ /* 0x000fe4000bf06100 */
[----:B--2---:R-:W-:Y:S01]  /*1100*/  LEA R4, P1, R2, UR6, 0x2 ;  /* 0x0000000602047c11 */ /* 0x004fe2000f8210ff */
[----:B-1----:R-:W-:Y:S01]  /*1110*/  ULEA UR4, UR5, UR4, 0x18 ;  /* 0x0000000405047291 */ /* 0x002fe2000f8ec0ff */
[----:B0-----:R-:W-:Y:S02]  /*1120*/  SHF.R.U32.HI R0, RZ, 0x2, R5 ;  /* 0x00000002ff007819 */ /* 0x001fe40000011605 */
[----:B------:R-:W-:-:S05]  /*1130*/  LOP3.LUT R5, R5, 0x3, RZ, 0xc0, !PT ;  /* 0x0000000305057812 */ /* 0x000fca00078ec0ff */
[----:B------:R-:W-:Y:S01]  /*1140*/  IMAD R5, R0, 0x8, R5 ;  /* 0x0000000800057824 */ /* 0x000fe200078e0205 */
[----:B------:R-:W-:-:S05]  /*1150*/  LEA R0, R28, UR4, 0xa ;  /* 0x000000041c007c11 */ /* 0x000fca000f8e50ff */
[----:B------:R-:W-:Y:S01]  /*1160*/  IMAD.U32 R16, R5, 0x8, R0 ;  /* 0x0000000805107824 */ /* 0x000fe200078e0000 */
[----:B------:R-:W-:-:S04]  /*1170*/  LEA.HI.X R5, R2, UR7, R3, 0x2, P1 ;  /* 0x0000000702057c11 */ /* 0x000fc800088f1403 */
[----:B------:R-:W-:Y:S04]  /*1180*/  STS.64 [R16], R8 ;  /* 0x0000000810007388 */ /* 0x000fe80000000a00 */
[----:B------:R0:W-:Y:S04]  /*1190*/  STS.64 [R16+0x200], R10 ;  /* 0x0002000a10007388 */ /* 0x0001e80000000a00 */
[----:B------:R1:W-:Y:S04]  /*11a0*/  STS.64 [R16+0x20], R12 ;  /* 0x0000200c10007388 */ /* 0x0003e80000000a00 */
[----:B------:R2:W-:Y:S01]  /*11b0*/  STS.64 [R16+0x220], R14 ;  /* 0x0002200e10007388 */ /* 0x0005e20000000a00 */
[----:B------:R-:W-:Y:S01]  /*11c0*/  BAR.SYNC.DEFER_BLOCKING 0x0 ;  /* 0x0000000000007b1d */ /* 0x000fe20000010000 */
[----:B------:R-:W-:Y:S01]  /*11d0*/  IMAD.MOV.U32 R17, RZ, RZ, RZ ;  /* 0x000000ffff117224 */ /* 0x000fe200078e00ff */
[----:B0-----:R-:W-:-:S02]  /*11e0*/  CS2R R10, SRZ ;  /* 0x00000000000a7805 */ /* 0x001fc4000001ff00 */
[----:B-1----:R-:W-:Y:S02]  /*11f0*/  CS2R R12, SRZ ;  /* 0x00000000000c7805 */ /* 0x002fe4000001ff00 */
[----:B------:R-:W3:Y:S04]  /*1200*/  @!P0 LDG.E R22, desc[UR8][R4.64] ;  /* 0x0000000804168981 */ /* 0x000ee8000c1e1900 */
[----:B------:R-:W4:Y:S04]  /*1210*/  @!P0 LDG.E R6, desc[UR8][R4.64] ;  /* 0x0000000804068981 */ /* 0x000f28000c1e1900 */
[----:B------:R-:W5:Y:S04]  /*1220*/  @!P0 LDG.E R23, desc[UR8][R4.64] ;  /* 0x0000000804178981 */ /* 0x000f68000c1e1900 */
[----:B------:R-:W5:Y:S04]  /*1230*/  @!P0 LDG.E R17, desc[UR8][R4.64] ;  /* 0x0000000804118981 */ /* 0x000f68000c1e1900 */
[----:B------:R-:W5:Y:S04]  /*1240*/  @!P0 LDG.E R13, desc[UR8][R4.64] ;  /* 0x00000008040d8981 */ /* 0x000f68000c1e1900 */
[----:B------:R-:W5:Y:S04]  /*1250*/  @!P0 LDG.E R10, desc[UR8][R4.64] ;  /* 0x00000008040a8981 */ /* 0x000f68000c1e1900 */
[----:B------:R-:W5:Y:S04]  /*1260*/  @!P0 LDG.E R12, desc[UR8][R4.64] ;  /* 0x00000008040c8981 */ /* 0x000f68000c1e1900 */
[----:B------:R0:W5:Y:S01]  /*1270*/  @!P0 LDG.E R11, desc[UR8][R4.64] ;  /* 0x00000008040b8981 */ /* 0x000162000c1e1900 */
[----:B------:R-:W1:Y:S02]  /*1280*/  S2R R8, SR_TID.X ;  /* 0x0000000000087919 */ /* 0x000e640000002100 */
[----:B-1----:R-:W-:-:S05]  /*1290*/  LOP3.LUT R32, R8, 0x1f, RZ, 0xc0, !PT ;  /* 0x0000001f08207812 */ /* 0x002fca00078ec0ff */
[----:B------:R-:W-:-:S05]  /*12a0*/  IMAD R0, R32, 0x4, R0 ;  /* 0x0000000420007824 */ /* 0x000fca00078e0200 */
[----:B------:R-:W3:Y:S04]  /*12b0*/  LDS R15, [R0+0x80] ;  /* 0x00008000000f7984 */ /* 0x000ee80000000800 */
[----:B------:R-:W4:Y:S04]  /*12c0*/  LDS R9, [R0] ;  /* 0x0000000000097984 */ /* 0x000f280000000800 */
[----:B------:R-:W5:Y:S04]  /*12d0*/  LDS R8, [R0+0x100] ;  /* 0x0001000000087984 */ /* 0x000f680000000800 */
[----:B------:R-:W1:Y:S04]  /*12e0*/  LDS R20, [R0+0x180] ;  /* 0x0001800000147984 */ /* 0x000e680000000800 */
[----:B------:R-:W1:Y:S04]  /*12f0*/  LDS R18, [R0+0x200] ;  /* 0x0002000000127984 */ /* 0x000e680000000800 */
[----:B------:R-:W1:Y:S04]  /*1300*/  LDS R21, [R0+0x280] ;  /* 0x0002800000157984 */ /* 0x000e680000000800 */
[----:B------:R-:W1:Y:S04]  /*1310*/  LDS R19, [R0+0x300] ;  /* 0x0003000000137984 */ /* 0x000e680000000800 */
[----:B------:R-:W1:Y:S01]  /*1320*/  LDS R16, [R0+0x380] ;  /* 0x0003800000107984 */ /* 0x000e620000000800 */
[----:B0-----:R-:W-:-:S02]  /*1330*/  LOP3.LUT R4, R32, 0x40, RZ, 0xfc, !PT ;  /* 0x0000004020047812 */ /* 0x001fc400078efcff */
[C---:B--2---:R-:W-:Y:S02]  /*1340*/  LOP3.LUT R14, R32.reuse, 0x20, RZ, 0xfc, !PT ;  /* 0x00000020200e7812 */ /* 0x044fe400078efcff */
[C---:B------:R-:W-:Y:S02]  /*1350*/  LOP3.LUT R26, R32.reuse, 0x80, RZ, 0xfc, !PT ;  /* 0x00000080201a7812 */ /* 0x040fe400078efcff */
[C---:B------:R-:W-:Y:S02]  /*1360*/  LOP3.LUT R28, R32.reuse, 0xa0, RZ, 0xfc, !PT ;  /* 0x000000a0201c7812 */ /* 0x040fe400078efcff */
[----:B------:R-:W-:Y:S01]  /*1370*/  LOP3.LUT R30, R32, 0xc0, RZ, 0xfc, !PT ;  /* 0x000000c0201e7812 */ /* 0x000fe200078efcff */
[----:B------:R-:W-:Y:S01]  /*1380*/  BSSY.RECONVERGENT B0, `(.L_x_8) ;  /* 0x000002d000007945 */ /* 0x000fe20003800200 */
[-C--:B------:R-:W-:Y:S02]  /*1390*/  LEA.HI R14, R14, R7.reuse, RZ, 0x1c ;  /* 0x000000070e0e7211 */ /* 0x080fe400078fe0ff */
[-C--:B------:R-:W-:Y:S01]  /*13a0*/  LEA.HI R5, R28, R7.reuse, RZ, 0x1c ;  /* 0x000000071c057211 */ /* 0x080fe200078fe0ff */
[----:B---3--:R-:W-:Y:S01]  /*13b0*/  FADD R22, R15, R22 ;  /* 0x000000160f167221 */ /* 0x008fe20000000000 */
[----:B------:R-:W-:Y:S01]  /*13c0*/  LEA.HI R15, R32, R7, RZ, 0x1c ;  /* 0x00000007200f7211 */ /* 0x000fe200078fe0ff */
[----:B----4-:R-:W-:-:S03]  /*13d0*/  FADD R6, R9, R6 ;  /* 0x0000000609067221 */ /* 0x010fc60000000000 */
[----:B------:R-:W-:Y:S01]  /*13e0*/  ISETP.GE.U32.OR P1, PT, R15, UR12, P0 ;  /* 0x0000000c0f007c0c */ /* 0x000fe20008726470 */
[----:B-----5:R-:W-:Y:S01]  /*13f0*/  FADD R24, R8, R23 ;  /* 0x0000001708187221 */ /* 0x020fe20000000000 */
[----:B-1----:R-:W-:Y:S01]  /*1400*/  FADD R17, R20, R17 ;  /* 0x0000001114117221 */ /* 0x002fe20000000000 */
[----:B------:R-:W-:Y:S01]  /*1410*/  FADD R13, R18, R13 ;  /* 0x0000000d120d7221 */ /* 0x000fe20000000000 */
[----:B------:R-:W-:Y:S01]  /*1420*/  FADD R10, R21, R10 ;  /* 0x0000000a150a7221 */ /* 0x000fe20000000000 */
[----:B------:R-:W-:Y:S01]  /*1430*/  FADD R12, R19, R12 ;  /* 0x0000000c130c7221 */ /* 0x000fe20000000000 */
[----:B------:R-:W-:Y:S01]  /*1440*/  FADD R16, R16, R11 ;  /* 0x0000000b10107221 */ /* 0x000fe20000000000 */
[----:B------:R-:W-:Y:S02]  /*1450*/  FMNMX R23, RZ, R6, !PT ;  /* 0x00000006ff177209 */ /* 0x000fe40007800000 */
[----:B------:R-:W-:Y:S02]  /*1460*/  FMNMX R25, RZ, R22, !PT ;  /* 0x00000016ff197209 */ /* 0x000fe40007800000 */
[----:B------:R-:W-:-:S02]  /*1470*/  FMNMX R27, RZ, R24, !PT ;  /* 0x00000018ff1b7209 */ /* 0x000fc40007800000 */
[----:B------:R-:W-:Y:S02]  /*1480*/  FMNMX R17, RZ, R17, !PT ;  /* 0x00000011ff117209 */ /* 0x000fe40007800000 */
[----:B------:R-:W-:Y:S02]  /*1490*/  FMNMX R13, RZ, R13, !PT ;  /* 0x0000000dff0d7209 */ /* 0x000fe40007800000 */
[----:B------:R-:W-:Y:S02]  /*14a0*/  FMNMX R11, RZ, R10, !PT ;  /* 0x0000000aff0b7209 */ /* 0x000fe40007800000 */
[----:B------:R-:W-:Y:S02]  /*14b0*/  FMNMX R19, RZ, R12, !PT ;  /* 0x0000000cff137209 */ /* 0x000fe40007800000 */
[----:B------:R-:W-:Y:S01]  /*14c0*/  FMNMX R21, RZ, R16, !PT ;  /* 0x00000010ff157209 */ /* 0x000fe20007800000 */
[----:B------:R0:W-:Y:S01]  /*14d0*/  STS [R0], R23 ;  /* 0x0000001700007388 */ /* 0x0001e20000000800 */
[----:B------:R-:W-:-:S02]  /*14e0*/  LOP3.LUT R8, R32, 0x60, RZ, 0xfc, !PT ;  /* 0x0000006020087812 */ /* 0x000fc400078efcff */
[----:B------:R-:W-:Y:S01]  /*14f0*/  LOP3.LUT R32, R32, 0xe0, RZ, 0xfc, !PT ;  /* 0x000000e020207812 */ /* 0x000fe200078efcff */
[----:B------:R0:W-:Y:S01]  /*1500*/  STS [R0+0x80], R25 ;  /* 0x0000801900007388 */ /* 0x0001e20000000800 */
[----:B------:R-:W-:-:S03]  /*1510*/  LEA.HI R9, R4, R7, RZ, 0x1c ;  /* 0x0000000704097211 */ /* 0x000fc600078fe0ff */
[----:B------:R0:W-:Y:S01]  /*1520*/  STS [R0+0x100], R27 ;  /* 0x0001001b00007388 */ /* 0x0001e20000000800 */
[----:B------:R-:W-:-:S03]  /*1530*/  LEA.HI R8, R8, R7, RZ, 0x1c ;  /* 0x0000000708087211 */ /* 0x000fc600078fe0ff */
[----:B------:R0:W-:Y:S01]  /*1540*/  STS [R0+0x180], R17 ;  /* 0x0001801100007388 */ /* 0x0001e20000000800 */
[----:B------:R-:W-:-:S03]  /*1550*/  LEA.HI R4, R26, R7, RZ, 0x1c ;  /* 0x000000071a047211 */ /* 0x000fc600078fe0ff */
[----:B------:R0:W-:Y:S01]  /*1560*/  STS [R0+0x200], R13 ;  /* 0x0002000d00007388 */ /* 0x0001e20000000800 */
[----:B------:R-:W-:-:S03]  /*1570*/  LEA.HI R6, R30, R7, RZ, 0x1c ;  /* 0x000000071e067211 */ /* 0x000fc600078fe0ff */
[----:B------:R0:W-:Y:S04]  /*1580*/  STS [R0+0x280], R11 ;  /* 0x0002800b00007388 */ /* 0x0001e80000000800 */
[----:B------:R0:W-:Y:S04]  /*1590*/  STS [R0+0x300], R19 ;  /* 0x0003001300007388 */ /* 0x0001e80000000800 */
[----:B------:R0:W-:Y:S01]  /*15a0*/  STS [R0+0x380], R21 ;  /* 0x0003801500007388 */ /* 0x0001e20000000800 */
[----:B------:R-:W-:Y:S01]  /*15b0*/  LEA.HI R7, R32, R7, RZ, 0x1c ;  /* 0x0000000720077211 */ /* 0x000fe200078fe0ff */
[----:B------:R-:W-:Y:S06]  /*15c0*/  BAR.SYNC.DEFER_BLOCKING 0x0 ;  /* 0x0000000000007b1d */ /* 0x000fec0000010000 */
[----:B------:R-:W-:Y:S05]  /*15d0*/  @P1 BRA `(.L_x_9) ;  /* 0x00000000001c1947 */ /* 0x000fea0003800000 */
[----:B0-----:R-:W0:Y:S01]  /*15e0*/  LDS R17, [R0] ;  /* 0x0000000000117984 */ /* 0x001e220000000800 */
[----:B------:R-:W1:Y:S01]  /*15f0*/  LDCU.64 UR4, c[0x0][0x390] ;  /* 0x00007200ff0477ac */ /* 0x000e620008000a00 */
[----:B------:R-:W-:-:S04]  /*1600*/  IMAD.WIDE.U32 R10, R15, UR13, R2 ;  /* 0x0000000d0f0a7c25 */ /* 0x000fc8000f8e0002 */
[----:B------:R-:W-:Y:S01]  /*1610*/  IMAD R15, R15, UR10, R11 ;  /* 0x0000000a0f0f7c24 */ /* 0x000fe2000f8e020b */
[----:B-1----:R-:W-:-:S04]  /*1620*/  LEA R12, P1, R10, UR4, 0x2 ;  /* 0x000000040a0c7c11 */ /* 0x002fc8000f8210ff */
[----:B------:R-:W-:-:S05]  /*1630*/  LEA.HI.X R13, R10, UR5, R15, 0x2, P1 ;  /* 0x000000050a0d7c11 */ /* 0x000fca00088f140f */
[----:B0-----:R1:W-:Y:S04]  /*1640*/  STG.E desc[UR8][R12.64], R17 ;  /* 0x000000110c007986 */ /* 0x0013e8000c101908 */
.L_x_9:
[----:B------:R-:W-:Y:S05]  /*1650*/  BSYNC.RECONVERGENT B0 ;  /* 0x0000000000007941 */ /* 0x000fea0003800200 */
.L_x_8:
[----:B------:R-:W-:Y:S01]  /*1660*/  ISETP.GE.U32.OR P6, PT, R14, UR12, P0 ;  /* 0x0000000c0e007c0c */ /* 0x000fe200087c6470 */
[----:B------:R-:W-:Y:S01]  /*1670*/  BSSY.RECONVERGENT B0, `(.L_x_10) ;  /* 0x0000011000007945 */ /* 0x000fe20003800200 */
[----:B------:R-:W-:Y:S02]  /*1680*/  ISETP.GE.U32.OR P5, PT, R9, UR12, P0 ;  /* 0x0000000c09007c0c */ /* 0x000fe400087a6470 */
[----:B------:R-:W-:Y:S02]  /*1690*/  ISETP.GE.U32.OR P4, PT, R8, UR12, P0 ;  /* 0x0000000c08007c0c */ /* 0x000fe40008786470 */
[----:B------:R-:W-:Y:S02]  /*16a0*/  ISETP.GE.U32.OR P3, PT, R4, UR12, P0 ;  /* 0x0000000c04007c0c */ /* 0x000fe40008766470 */
[----:B------:R-:W-:Y:S02]  /*16b0*/  ISETP.GE.U32.OR P2, PT, R5, UR12, P0 ;  /* 0x0000000c05007c0c */ /* 0x000fe40008746470 */
[----:B------:R-:W-:-:S02]  /*16c0*/  ISETP.GE.U32.OR P1, PT, R6, UR12, P0 ;  /* 0x0000000c06007c0c */ /* 0x000fc40008726470 */
[----:B------:R-:W-:Y:S01]  /*16d0*/  ISETP.GE.U32.OR P0, PT, R7, UR12, P0 ;  /* 0x0000000c07007c0c */ /* 0x000fe20008706470 */
[----:B------:R-:W-:-:S12]  /*16e0*/  @P6 BRA `(.L_x_11) ;  /* 0x0000000000246947 */ /* 0x000fd80003800000 */
[----:B------:R-:W2:Y:S01]  /*16f0*/  LDS R15, [R0+0x80] ;  /* 0x00008000000f7984 */ /* 0x000ea20000000800 */
[----:B------:R-:W1:Y:S01]  /*1700*/  LDCU.64 UR4, c[0x0][0x390] ;  /* 0x00007200ff0477ac */ /* 0x000e620008000a00 */
[----:B------:R-:W-:Y:S02]  /*1710*/  IMAD.MOV.U32 R10, RZ, RZ, R2 ;  /* 0x000000ffff0a7224 */ /* 0x000fe400078e0002 */
[----:B0-----:R-:W-:Y:S02]  /*1720*/  IMAD.MOV.U32 R11, RZ, RZ, R3 ;  /* 0x000000ffff0b7224 */ /* 0x001fe400078e0003 */
[----:B------:R-:W-:-:S04]  /*1730*/  IMAD.WIDE.U32 R10, R14, UR13, R10 ;  /* 0x0000000d0e0a7c25 */ /* 0x000fc8000f8e000a */
[----:B------:R-:W-:Y:S01]  /*1740*/  IMAD R11, R14, UR10, R11 ;  /* 0x0000000a0e0b7c24 */ /* 0x000fe2000f8e020b */
[----:B-1----:R-:W-:-:S04]  /*1750*/  LEA R12, P6, R10, UR4, 0x2 ;  /* 0x000000040a0c7c11 */ /* 0x002fc8000f8c10ff */
[----:B------:R-:W-:-:S05]  /*1760*/  LEA.HI.X R13, R10, UR5, R11, 0x2, P6 ;  /* 0x000000050a0d7c11 */ /* 0x000fca000b0f140b */
[----:B--2---:R2:W-:Y:S04]  /*1770*/  STG.E desc[UR8][R12.64], R15 ;  /* 0x0000000f0c007986 */ /* 0x0045e8000c101908 */
.L_x_11:
[----:B------:R-:W-:Y:S05]  /*1780*/  BSYNC.RECONVERGENT B0 ;  /* 0x0000000000007941 */ /* 0x000fea0003800200 */
.L_x_10:
[----:B------:R-:W-:Y:S04]  /*1790*/  BSSY.RECONVERGENT B0, `(.L_x_12) ;  /* 0x000000b000007945 */ /* 0x000fe80003800200 */
[----:B------:R-:W-:Y:S05]  /*17a0*/  @P5 BRA `(.L_x_13) ;  /* 0x0000000000245947 */ /* 0x000fea0003800000 */
[----:B--2---:R-:W2:Y:S01]  /*17b0*/  LDS R15, [R0+0x100] ;  /* 0x00010000000f7984 */ /* 0x004ea20000000800 */
        /* <DEDUP_REMOVED lines=8> */
.L_x_13:
[----:B------:R-:W-:Y:S05]  /*1840*/  BSYNC.RECONVERGENT B0 ;  /* 0x0000000000007941 */ /* 0x000fea0003800200 */
.L_x_12:
[----:B------:R-:W-:Y:S04]  /*1850*/  BSSY.RECONVERGENT B0, `(.L_x_14) ;  /* 0x000000b000007945 */ /* 0x000fe80003800200 */
[----:B------:R-:W-:Y:S05]  /*1860*/  @P4 BRA `(.L_x_15) ;  /* 0x0000000000244947 */ /* 0x000fea0003800000 */
[----:B0123--:R-:W0:Y:S01]  /*1870*/  LDS R13, [R0+0x180] ;  /* 0x00018000000d7984 */ /* 0x00fe220000000800 */
[----:B------:R-:W1:Y:S01]  /*1880*/  LDCU.64 UR4, c[0x0][0x390] ;  /* 0x00007200ff0477ac */ /* 0x000e620008000a00 */
[----:B------:R-:W-:Y:S02]  /*1890*/  IMAD.MOV.U32 R10, RZ, RZ, R2 ;  /* 0x000000ffff0a7224 */ /* 0x000fe400078e0002 */
[----:B------:R-:W-:Y:S02]  /*18a0*/  IMAD.MOV.U32 R11, RZ, RZ, R3 ;  /* 0x000000ffff0b7224 */ /* 0x000fe400078e0003 */
[----:B------:R-:W-:-:S04]  /*18b0*/  IMAD.WIDE.U32 R10, R8, UR13, R10 ;  /* 0x0000000d080a7c25 */ /* 0x000fc8000f8e000a */
[----:B------:R-:W-:Y:S01]  /*18c0*/  IMAD R9, R8, UR10, R11 ;  /* 0x0000000a08097c24 */ /* 0x000fe2000f8e020b */
[----:B-1----:R-:W-:-:S04]  /*18d0*/  LEA R8, P4, R10, UR4, 0x2 ;  /* 0x000000040a087c11 */ /* 0x002fc8000f8810ff */
[----:B------:R-:W-:-:S05]  /*18e0*/  LEA.HI.X R9, R10, UR5, R9, 0x2, P4 ;  /* 0x000000050a097c11 */ /* 0x000fca000a0f1409 */
[----:B0-----:R4:W-:Y:S04]  /*18f0*/  STG.E desc[UR8][R8.64], R13 ;  /* 0x0000000d08007986 */ /* 0x0019e8000c101908 */
.L_x_15:
[----:B------:R-:W-:Y:S05]  /*1900*/  BSYNC.RECONVERGENT B0 ;  /* 0x0000000000007941 */ /* 0x000fea0003800200 */
.L_x_14:
[----:B------:R-:W-:Y:S04]  /*1910*/  BSSY.RECONVERGENT B0, `(.L_x_16) ;  /* 0x000000b000007945 */ /* 0x000fe80003800200 */
[----:B------:R-:W-:Y:S05]  /*1920*/  @P3 BRA `(.L_x_17) ;  /* 0x0000000000243947 */ /* 0x000fea0003800000 */
[----:B01234-:R-:W0:Y:S01]  /*1930*/  LDS R13, [R0+0x200] ;  /* 0x00020000000d7984 */ /* 0x01fe220000000800 */
        /* <DEDUP_REMOVED lines=8> */
.L_x_17:
[----:B------:R-:W-:Y:S05]  /*19c0*/  BSYNC.RECONVERGENT B0 ;  /* 0x0000000000007941 */ /* 0x000fea0003800200 */
.L_x_16:
[----:B------:R-:W-:Y:S04]  /*19d0*/  BSSY.RECONVERGENT B0, `(.L_x_18) ;  /* 0x000000b000007945 */ /* 0x000fe80003800200 */
[----:B------:R-:W-:Y:S05]  /*19e0*/  @P2 BRA `(.L_x_19) ;  /* 0x0000000000242947 */ /* 0x000fea0003800000 */
[----:B0-----:R-:W0:Y:S01]  /*19f0*/  LDS R11, [R0+0x280] ;  /* 0x00028000000b7984 */ /* 0x001e220000000800 */
[----:B------:R-:W5:Y:S01]  /*1a00*/  LDCU.64 UR4, c[0x0][0x390] ;  /* 0x00007200ff0477ac */ /* 0x000f620008000a00 */
[----:B----4-:R-:W-:Y:S02]  /*1a10*/  IMAD.MOV.U32 R8, RZ, RZ, R2 ;  /* 0x000000ffff087224 */ /* 0x010fe400078e0002 */
[----:B------:R-:W-:Y:S02]  /*1a20*/  IMAD.MOV.U32 R9, RZ, RZ, R3 ;  /* 0x000000ffff097224 */ /* 0x000fe400078e0003 */
[----:B------:R-:W-:-:S04]  /*1a30*/  IMAD.WIDE.U32 R8, R5, UR13, R8 ;  /* 0x0000000d05087c25 */ /* 0x000fc8000f8e0008 */
[----:B------:R-:W-:Y:S01]  /*1a40*/  IMAD R5, R5, UR10, R9 ;  /* 0x0000000a05057c24 */ /* 0x000fe2000f8e0209 */
[----:B-----5:R-:W-:-:S04]  /*1a50*/  LEA R4, P2, R8, UR4, 0x2 ;  /* 0x0000000408047c11 */ /* 0x020fc8000f8410ff */
[----:B------:R-:W-:-:S05]  /*1a60*/  LEA.HI.X R5, R8, UR5, R5, 0x2, P2 ;  /* 0x0000000508057c11 */ /* 0x000fca00090f1405 */
[----:B0-----:R0:W-:Y:S04]  /*1a70*/  STG.E desc[UR8][R4.64], R11 ;  /* 0x0000000b04007986 */ /* 0x0011e8000c101908 */
.L_x_19:
[----:B------:R-:W-:Y:S05]  /*1a80*/  BSYNC.RECONVERGENT B0 ;  /* 0x0000000000007941 */ /* 0x000fea0003800200 */
.L_x_18:
[----:B------:R-:W-:Y:S04]  /*1a90*/  BSSY.RECONVERGENT B0, `(.L_x_20) ;  /* 0x000000b000007945 */ /* 0x000fe80003800200 */
[----:B------:R-:W-:Y:S05]  /*1aa0*/  @P1 BRA `(.L_x_21) ;  /* 0x0000000000241947 */ /* 0x000fea0003800000 */
[----:B0-----:R-:W0:Y:S01]  /*1ab0*/  LDS R11, [R0+0x300] ;  /* 0x00030000000b7984 */ /* 0x001e220000000800 */
[----:B------:R-:W4:Y:S01]  /*1ac0*/  LDCU.64 UR4, c[0x0][0x390] ;  /* 0x00007200ff0477ac */ /* 0x000f220008000a00 */
[----:B------:R-:W-:Y:S02]  /*1ad0*/  IMAD.MOV.U32 R4, RZ, RZ, R2 ;  /* 0x000000ffff047224 */ /* 0x000fe400078e0002 */
[----:B------:R-:W-:Y:S02]  /*1ae0*/  IMAD.MOV.U32 R5, RZ, RZ, R3 ;  /* 0x000000ffff057224 */ /* 0x000fe400078e0003 */
[----:B------:R-:W-:-:S04]  /*1af0*/  IMAD.WIDE.U32 R4, R6, UR13, R4 ;  /* 0x0000000d06047c25 */ /* 0x000fc8000f8e0004 */
[----:B------:R-:W-:Y:S01]  /*1b00*/  IMAD R5, R6, UR10, R5 ;  /* 0x0000000a06057c24 */ /* 0x000fe2000f8e0205 */
[----:B----4-:R-:W-:-:S04]  /*1b10*/  LEA R8, P1, R4, UR4, 0x2 ;  /* 0x0000000404087c11 */ /* 0x010fc8000f8210ff */
[----:B------:R-:W-:-:S05]  /*1b20*/  LEA.HI.X R9, R4, UR5, R5, 0x2, P1 ;  /* 0x0000000504097c11 */ /* 0x000fca00088f1405 */
[----:B0-----:R0:W-:Y:S04]  /*1b30*/  STG.E desc[UR8][R8.64], R11 ;  /* 0x0000000b08007986 */ /* 0x0011e8000c101908 */
.L_x_21:
[----:B------:R-:W-:Y:S05]  /*1b40*/  BSYNC.RECONVERGENT B0 ;  /* 0x0000000000007941 */ /* 0x000fea0003800200 */
.L_x_20:
[----:B------:R-:W-:Y:S05]  /*1b50*/  @P0 EXIT ;  /* 0x000000000000094d */ /* 0x000fea0003800000 */
[----:B0---4-:R-:W0:Y:S01]  /*1b60*/  LDS R9, [R0+0x380] ;  /* 0x0003800000097984 */ /* 0x011e220000000800 */
[----:B------:R-:W4:Y:S01]  /*1b70*/  LDCU.64 UR4, c[0x0][0x390] ;  /* 0x00007200ff0477ac */ /* 0x000f220008000a00 */
[----:B------:R-:W-:-:S04]  /*1b80*/  IMAD.WIDE.U32 R2, R7, UR13, R2 ;  /* 0x0000000d07027c25 */ /* 0x000fc8000f8e0002 */
[----:B------:R-:W-:Y:S01]  /*1b90*/  IMAD R7, R7, UR10, R3 ;  /* 0x0000000a07077c24 */ /* 0x000fe2000f8e0203 */
[----:B----4-:R-:W-:-:S04]  /*1ba0*/  LEA R4, P0, R2, UR4, 0x2 ;  /* 0x0000000402047c11 */ /* 0x010fc8000f8010ff */
[----:B------:R-:W-:-:S05]  /*1bb0*/  LEA.HI.X R5, R2, UR5, R7, 0x2, P0 ;  /* 0x0000000502057c11 */ /* 0x000fca00080f1407 */
[----:B0-----:R-:W-:Y:S01]  /*1bc0*/  STG.E desc[UR8][R4.64], R9 ;  /* 0x0000000904007986 */ /* 0x001fe2000c101908 */
[----:B------:R-:W-:Y:S05]  /*1bd0*/  EXIT ;  /* 0x000000000000794d */ /* 0x000fea0003800000 */
.L_x_22:
[----:B------:R-:W-:-:S00]  /*1be0*/  BRA `(.L_x_22) ;  /* 0xfffffffc00fc7947 */ /* 0x000fc0000383ffff */
[----:B------:R-:W-:-:S00]  /*1bf0*/  NOP ;  /* 0x0000000000007918 */ /* 0x000fc00000000000 */
        /* <DEDUP_REMOVED lines=8> */
.L_x_23:


//--------------------- .nv.shared._Z24wmma_kernel_fixed_float4PK6__halfS1_PfPKfiii --------------------------
	.section	.nv.shared._Z24wmma_kernel_fixed_float4PK6__halfS1_PfPKfiii,"aw",@nobits
	.sectionflags	@""
	.align	4
.nv.shared._Z24wmma_kernel_fixed_float4PK6__halfS1_PfPKfiii:
	.zero		7168


//--------------------- .nv.shared.reserved.0     --------------------------
	.section	.nv.shared.reserved.0,"aw",@nobits
	.weak		__nv_reservedSMEM_offset_0_alias
	.size		__nv_reservedSMEM_offset_0_alias, 0, 64
	.other		__nv_reservedSMEM_offset_0_alias,@"STO_CUDA_RESERVED_SHARED STV_DEFAULT"
__nv_reservedSMEM_offset_0_alias:
	.zero		0
	.zero		64


//--------------------- .nv.constant0._Z24wmma_kernel_fixed_float4PK6__halfS1_PfPKfiii --------------------------
	.section	.nv.constant0._Z24wmma_kernel_fixed_float4PK6__halfS1_PfPKfiii,"a",@progbits
	.sectionflags	@""
	.align	4
.nv.constant0._Z24wmma_kernel_fixed_float4PK6__halfS1_PfPKfiii:
	.zero		940


//--------------------- SYMBOLS --------------------------

	.type		.nv.reservedSmem.offset0,@object
	.size		.nv.reservedSmem.offset0,0x4
	.type		.nv.reservedSmem.cap,@object
	.size		.nv.reservedSmem.cap,0x4
